def attn_fwd(
    Q,
    K,
    V,
    Out,
    Lse,
    sm_scale,
    stride_qz,
    stride_qh,
    stride_qm,
    stride_qk,
    stride_kz,
    stride_kh,
    stride_kn,
    stride_kk,
    stride_vz,
    stride_vh,
    stride_vn,
    stride_vk,
    stride_oz,
    stride_oh,
    stride_om,
    stride_ok,
    seqlen_q,
    seqlen_k,
    BLOCK_M: tl.constexpr,
    BLOCK_N: tl.constexpr,
    HEAD_DIM: tl.constexpr,
    CAUSAL: tl.constexpr,
):
    start_m = tl.program_id(0)
    off_hz = tl.program_id(1)
    q_off = off_hz * stride_qh
    k_off = off_hz * stride_kh
    v_off = off_hz * stride_vh
    offs_m = start_m * BLOCK_M + tl.arange(0, BLOCK_M)
    offs_d = tl.arange(0, HEAD_DIM)
    offs_n = tl.arange(0, BLOCK_N)
    q_ptrs = Q + q_off + offs_m[:, None] * stride_qm + offs_d[None, :] * stride_qk
    k_ptrs = K + k_off + offs_d[:, None] * stride_kk + offs_n[None, :] * stride_kn
    v_ptrs = V + v_off + offs_n[:, None] * stride_vn + offs_d[None, :] * stride_vk
    m_i = tl.full([BLOCK_M], float("-inf"), dtype=tl.float32)
    l_i = tl.zeros([BLOCK_M], dtype=tl.float32) + 1.0
    acc = tl.zeros([BLOCK_M, HEAD_DIM], dtype=tl.float32)
    q = tl.load(q_ptrs)
    acc, l_i, m_i = _attn_fwd_inner(
        acc,
        l_i,
        m_i,
        q,
        k_ptrs,
        v_ptrs,
        sm_scale,
        stride_kn,
        stride_vn,
        start_m,
        seqlen_k,
        BLOCK_M,
        BLOCK_N,
        HEAD_DIM,
        CAUSAL,
    )
    acc = acc / l_i[:, None]
    lse = m_i + tl.math.log2(l_i) / 1.4426950408889634
    o_ptrs = (
        Out
        + off_hz * stride_oh
        + offs_m[:, None] * stride_om
        + offs_d[None, :] * stride_ok
    )
    tl.store(o_ptrs, acc.to(Out.dtype.element_ty))
    tl.store(Lse + off_hz * seqlen_q + offs_m, lse)

# config = {"BLOCK_M": 128, "BLOCK_N": 16, "HEAD_DIM": 128, "arch": "sm_90", "causal": false, "dtype": "fp16", "num_stages": 2, "num_warps": 4}
# arch = sm_90


// ===== COMPILED SASS (sm_90a) =====

	.target	sm_90a

	.elftype	@"ET_EXEC"


//--------------------- .note.nv.tkinfo           --------------------------
	.section	.note.nv.tkinfo,"",@"SHT_NOTE"
	.sectionflags	@"SHF_NOTE_NV_TKINFO"
	.tkinfo
        /*0018*/ 	.word	0x00000002
        /*0030*/ 	.string	""
        /*0030*/ 	.string	"ptxas"
        /*0030*/ 	.string	"Cuda compilation tools, release 13.0, V13.0.88"
        /*0030*/ 	.string	"Build cuda_13.0.r13.0/compiler.36424714_0"
        /*0030*/ 	.string	"-v  -suppress-debug-info  -lineinfo  -arch sm_90a "



//--------------------- .note.nv.cuinfo           --------------------------
	.section	.note.nv.cuinfo,"",@"SHT_NOTE"
	.sectionflags	@"SHF_NOTE_NV_CUINFO"
        /*0018*/ 	.short	0x0002
        /*001a*/ 	.short	0x005a
        /*001c*/ 	.short	0x0082
	.zero		2


//--------------------- .nv.info                  --------------------------
	.section	.nv.info,"",@"SHT_CUDA_INFO"
	.align	4


	//----- nvinfo : EIATTR_REGCOUNT
	.align		4
        /*0000*/ 	.byte	0x04, 0x2f
        /*0002*/ 	.short	(.L_2 - .L_1)
	.align		4
.L_1:
        /*0004*/ 	.word	index@(attn_fwd)
        /*0008*/ 	.word	0x000000ff


	//----- nvinfo : EIATTR_FRAME_SIZE
	.align		4
.L_2:
        /*000c*/ 	.byte	0x04, 0x11
        /*000e*/ 	.short	(.L_4 - .L_3)
	.align		4
.L_3:
        /*0010*/ 	.word	index@(attn_fwd)
        /*0014*/ 	.word	0x00000000


	//----- nvinfo : EIATTR_MIN_STACK_SIZE
	.align		4
.L_4:
        /*0018*/ 	.byte	0x04, 0x12
        /*001a*/ 	.short	(.L_6 - .L_5)
	.align		4
.L_5:
        /*001c*/ 	.word	index@(attn_fwd)
        /*0020*/ 	.word	0x00000000
.L_6:


//--------------------- .nv.compat                --------------------------
	.section	.nv.compat,"",@"SHT_CUDA_COMPAT_INFO"
	.align	4
        /*0000*/ 	.byte	0x02, 0x09, 0x01, 0x00, 0x02, 0x02, 0x04, 0x00, 0x02, 0x05, 0x05, 0x00, 0x03, 0x07, 0x01, 0x01
        /*0010*/ 	.byte	0x02, 0x03, 0x00, 0x00, 0x02, 0x06, 0x01, 0x00, 0x04, 0x0b, 0x08, 0x00, 0x00, 0x00, 0x00, 0x00
        /*0020*/ 	.byte	0x00, 0x00, 0x00, 0x00


//--------------------- .nv.info.attn_fwd         --------------------------
	.section	.nv.info.attn_fwd,"",@"SHT_CUDA_INFO"
	.sectionflags	@""
	.align	4


	//----- nvinfo : EIATTR_CUDA_API_VERSION
	.align		4
        /*0000*/ 	.byte	0x04, 0x37
        /*0002*/ 	.short	(.L_8 - .L_7)
.L_7:
        /*0004*/ 	.word	0x00000082


	//----- nvinfo : EIATTR_KPARAM_INFO
	.align		4
.L_8:
        /*0008*/ 	.byte	0x04, 0x17
        /*000a*/ 	.short	(.L_10 - .L_9)
.L_9:
        /*000c*/ 	.word	0x00000000
        /*0010*/ 	.short	0x0019
        /*0012*/ 	.short	0x0080
        /*0014*/ 	.byte	0x00, 0xf4, 0x21, 0x00


	//----- nvinfo : EIATTR_KPARAM_INFO
	.align		4
.L_10:
        /*0018*/ 	.byte	0x04, 0x17
        /*001a*/ 	.short	(.L_12 - .L_11)
.L_11:
        /*001c*/ 	.word	0x00000000
        /*0020*/ 	.short	0x0018
        /*0022*/ 	.short	0x0078
        /*0024*/ 	.byte	0x00, 0xf4, 0x21, 0x00


	//----- nvinfo : EIATTR_KPARAM_INFO
	.align		4
.L_12:
        /*0028*/ 	.byte	0x04, 0x17
        /*002a*/ 	.short	(.L_14 - .L_13)
.L_13:
        /*002c*/ 	.word	0x00000000
        /*0030*/ 	.short	0x0017
        /*0032*/ 	.short	0x0070
        /*0034*/ 	.byte	0x00, 0xf0, 0x11, 0x00


	//----- nvinfo : EIATTR_KPARAM_INFO
	.align		4
.L_14:
        /*0038*/ 	.byte	0x04, 0x17
        /*003a*/ 	.short	(.L_16 - .L_15)
.L_15:
        /*003c*/ 	.word	0x00000000
        /*0040*/ 	.short	0x0016
        /*0042*/ 	.short	0x006c
        /*0044*/ 	.byte	0x00, 0xf0, 0x11, 0x00


	//----- nvinfo : EIATTR_KPARAM_INFO
	.align		4
.L_16:
        /*0048*/ 	.byte	0x04, 0x17
        /*004a*/ 	.short	(.L_18 - .L_17)
.L_17:
        /*004c*/ 	.word	0x00000000
        /*0050*/ 	.short	0x0015
        /*0052*/ 	.short	0x0068
        /*0054*/ 	.byte	0x00, 0xf0, 0x11, 0x00


	//----- nvinfo : EIATTR_KPARAM_INFO
	.align		4
.L_18:
        /*0058*/ 	.byte	0x04, 0x17
        /*005a*/ 	.short	(.L_20 - .L_19)
.L_19:
        /*005c*/ 	.word	0x00000000
        /*0060*/ 	.short	0x0014
        /*0062*/ 	.short	0x0064
        /*0064*/ 	.byte	0x00, 0xf0, 0x11, 0x00


	//----- nvinfo : EIATTR_KPARAM_INFO
	.align		4
.L_20:
        /*0068*/ 	.byte	0x04, 0x17
        /*006a*/ 	.short	(.L_22 - .L_21)
.L_21:
        /*006c*/ 	.word	0x00000000
        /*0070*/ 	.short	0x0013
        /*0072*/ 	.short	0x0060
        /*0074*/ 	.byte	0x00, 0xf0, 0x11, 0x00


	//----- nvinfo : EIATTR_KPARAM_INFO
	.align		4
.L_22:
        /*0078*/ 	.byte	0x04, 0x17
        /*007a*/ 	.short	(.L_24 - .L_23)
.L_23:
        /*007c*/ 	.word	0x00000000
        /*0080*/ 	.short	0x0012
        /*0082*/ 	.short	0x005c
        /*0084*/ 	.byte	0x00, 0xf0, 0x11, 0x00


	//----- nvinfo : EIATTR_KPARAM_INFO
	.align		4
.L_24:
        /*0088*/ 	.byte	0x04, 0x17
        /*008a*/ 	.short	(.L_26 - .L_25)
.L_25:
        /*008c*/ 	.word	0x00000000
        /*0090*/ 	.short	0x0011
        /*0092*/ 	.short	0x0058
        /*0094*/ 	.byte	0x00, 0xf0, 0x11, 0x00


	//----- nvinfo : EIATTR_KPARAM_INFO
	.align		4
.L_26:
        /*0098*/ 	.byte	0x04, 0x17
        /*009a*/ 	.short	(.L_28 - .L_27)
.L_27:
        /*009c*/ 	.word	0x00000000
        /*00a0*/ 	.short	0x0010
        /*00a2*/ 	.short	0x0054
        /*00a4*/ 	.byte	0x00, 0xf0, 0x11, 0x00


	//----- nvinfo : EIATTR_KPARAM_INFO
	.align		4
.L_28:
        /*00a8*/ 	.byte	0x04, 0x17
        /*00aa*/ 	.short	(.L_30 - .L_29)
.L_29:
        /*00ac*/ 	.word	0x00000000
        /*00b0*/ 	.short	0x000f
        /*00b2*/ 	.short	0x0050
        /*00b4*/ 	.byte	0x00, 0xf0, 0x11, 0x00


	//----- nvinfo : EIATTR_KPARAM_INFO
	.align		4
.L_30:
        /*00b8*/ 	.byte	0x04, 0x17
        /*00ba*/ 	.short	(.L_32 - .L_31)
.L_31:
        /*00bc*/ 	.word	0x00000000
        /*00c0*/ 	.short	0x000e
        /*00c2*/ 	.short	0x004c
        /*00c4*/ 	.byte	0x00, 0xf0, 0x11, 0x00


	//----- nvinfo : EIATTR_KPARAM_INFO
	.align		4
.L_32:
        /*00c8*/ 	.byte	0x04, 0x17
        /*00ca*/ 	.short	(.L_34 - .L_33)
.L_33:
        /*00cc*/ 	.word	0x00000000
        /*00d0*/ 	.short	0x000d
        /*00d2*/ 	.short	0x0048
        /*00d4*/ 	.byte	0x00, 0xf0, 0x11, 0x00


	//----- nvinfo : EIATTR_KPARAM_INFO
	.align		4
.L_34:
        /*00d8*/ 	.byte	0x04, 0x17
        /*00da*/ 	.short	(.L_36 - .L_35)
.L_35:
        /*00dc*/ 	.word	0x00000000
        /*00e0*/ 	.short	0x000c
        /*00e2*/ 	.short	0x0044
        /*00e4*/ 	.byte	0x00, 0xf0, 0x11, 0x00


	//----- nvinfo : EIATTR_KPARAM_INFO
	.align		4
.L_36:
        /*00e8*/ 	.byte	0x04, 0x17
        /*00ea*/ 	.short	(.L_38 - .L_37)
.L_37:
        /*00ec*/ 	.word	0x00000000
        /*00f0*/ 	.short	0x000b
        /*00f2*/ 	.short	0x0040
        /*00f4*/ 	.byte	0x00, 0xf0, 0x11, 0x00


	//----- nvinfo : EIATTR_KPARAM_INFO
	.align		4
.L_38:
        /*00f8*/ 	.byte	0x04, 0x17
        /*00fa*/ 	.short	(.L_40 - .L_39)
.L_39:
        /*00fc*/ 	.word	0x00000000
        /*0100*/ 	.short	0x000a
        /*0102*/ 	.short	0x003c
        /*0104*/ 	.byte	0x00, 0xf0, 0x11, 0x00


	//----- nvinfo : EIATTR_KPARAM_INFO
	.align		4
.L_40:
        /*0108*/ 	.byte	0x04, 0x17
        /*010a*/ 	.short	(.L_42 - .L_41)
.L_41:
        /*010c*/ 	.word	0x00000000
        /*0110*/ 	.short	0x0009
        /*0112*/ 	.short	0x0038
        /*0114*/ 	.byte	0x00, 0xf0, 0x11, 0x00


	//----- nvinfo : EIATTR_KPARAM_INFO
	.align		4
.L_42:
        /*0118*/ 	.byte	0x04, 0x17
        /*011a*/ 	.short	(.L_44 - .L_43)
.L_43:
        /*011c*/ 	.word	0x00000000
        /*0120*/ 	.short	0x0008
        /*0122*/ 	.short	0x0034
        /*0124*/ 	.byte	0x00, 0xf0, 0x11, 0x00


	//----- nvinfo : EIATTR_KPARAM_INFO
	.align		4
.L_44:
        /*0128*/ 	.byte	0x04, 0x17
        /*012a*/ 	.short	(.L_46 - .L_45)
.L_45:
        /*012c*/ 	.word	0x00000000
        /*0130*/ 	.short	0x0007
        /*0132*/ 	.short	0x0030
        /*0134*/ 	.byte	0x00, 0xf0, 0x11, 0x00


	//----- nvinfo : EIATTR_KPARAM_INFO
	.align		4
.L_46:
        /*0138*/ 	.byte	0x04, 0x17
        /*013a*/ 	.short	(.L_48 - .L_47)
.L_47:
        /*013c*/ 	.word	0x00000000
        /*0140*/ 	.short	0x0006
        /*0142*/ 	.short	0x002c
        /*0144*/ 	.byte	0x00, 0xf0, 0x11, 0x00


	//----- nvinfo : EIATTR_KPARAM_INFO
	.align		4
.L_48:
        /*0148*/ 	.byte	0x04, 0x17
        /*014a*/ 	.short	(.L_50 - .L_49)
.L_49:
        /*014c*/ 	.word	0x00000000
        /*0150*/ 	.short	0x0005
        /*0152*/ 	.short	0x0028
        /*0154*/ 	.byte	0x00, 0xf0, 0x11, 0x00


	//----- nvinfo : EIATTR_KPARAM_INFO
	.align		4
.L_50:
        /*0158*/ 	.byte	0x04, 0x17
        /*015a*/ 	.short	(.L_52 - .L_51)
.L_51:
        /*015c*/ 	.word	0x00000000
        /*0160*/ 	.short	0x0004
        /*0162*/ 	.short	0x0020
        /*0164*/ 	.byte	0x00, 0xf4, 0x21, 0x00


	//----- nvinfo : EIATTR_KPARAM_INFO
	.align		4
.L_52:
        /*0168*/ 	.byte	0x04, 0x17
        /*016a*/ 	.short	(.L_54 - .L_53)
.L_53:
        /*016c*/ 	.word	0x00000000
        /*0170*/ 	.short	0x0003
        /*0172*/ 	.short	0x0018
        /*0174*/ 	.byte	0x00, 0xf4, 0x21, 0x00


	//----- nvinfo : EIATTR_KPARAM_INFO
	.align		4
.L_54:
        /*0178*/ 	.byte	0x04, 0x17
        /*017a*/ 	.short	(.L_56 - .L_55)
.L_55:
        /*017c*/ 	.word	0x00000000
        /*0180*/ 	.short	0x0002
        /*0182*/ 	.short	0x0010
        /*0184*/ 	.byte	0x00, 0xf4, 0x21, 0x00


	//----- nvinfo : EIATTR_KPARAM_INFO
	.align		4
.L_56:
        /*0188*/ 	.byte	0x04, 0x17
        /*018a*/ 	.short	(.L_58 - .L_57)
.L_57:
        /*018c*/ 	.word	0x00000000
        /*0190*/ 	.short	0x0001
        /*0192*/ 	.short	0x0008
        /*0194*/ 	.byte	0x00, 0xf4, 0x21, 0x00


	//----- nvinfo : EIATTR_KPARAM_INFO
	.align		4
.L_58:
        /*0198*/ 	.byte	0x04, 0x17
        /*019a*/ 	.short	(.L_60 - .L_59)
.L_59:
        /*019c*/ 	.word	0x00000000
        /*01a0*/ 	.short	0x0000
        /*01a2*/ 	.short	0x0000
        /*01a4*/ 	.byte	0x00, 0xf4, 0x21, 0x00


	//----- nvinfo : EIATTR_SPARSE_MMA_MASK
	.align		4
.L_60:
        /*01a8*/ 	.byte	0x03, 0x50
        /*01aa*/ 	.short	0x0000


	//----- nvinfo : EIATTR_MAXREG_COUNT
	.align		4
        /*01ac*/ 	.byte	0x03, 0x1b
        /*01ae*/ 	.short	0x00ff


	//----- nvinfo : EIATTR_NUM_BARRIERS
	.align		4
        /*01b0*/ 	.byte	0x02, 0x4c
        /*01b2*/ 	.byte	0x01
	.zero		1


	//----- nvinfo : EIATTR_MERCURY_ISA_VERSION
	.align		4
        /*01b4*/ 	.byte	0x03, 0x5f
        /*01b6*/ 	.short	0x0101


	//----- nvinfo : EIATTR_COOP_GROUP_MASK_REGIDS
	.align		4
        /*01b8*/ 	.byte	0x04, 0x29
        /*01ba*/ 	.short	(.L_62 - .L_61)


	//   ....[0]....
.L_61:
        /*01bc*/ 	.word	0xffffffff


	//   ....[1]....
        /*01c0*/ 	.word	0xffffffff


	//   ....[2]....
        /*01c4*/ 	.word	0xffffffff


	//   ....[3]....
        /*01c8*/ 	.word	0xffffffff


	//   ....[4]....
        /*01cc*/ 	.word	0xffffffff


	//   ....[5]....
        /*01d0*/ 	.word	0xffffffff


	//   ....[6]....
        /*01d4*/ 	.word	0xffffffff


	//   ....[7]....
        /*01d8*/ 	.word	0xffffffff


	//   ....[8]....
        /*01dc*/ 	.word	0xffffffff


	//   ....[9]....
        /*01e0*/ 	.word	0xffffffff


	//   ....[10]....
        /*01e4*/ 	.word	0xffffffff


	//   ....[11]....
        /*01e8*/ 	.word	0xffffffff


	//   ....[12]....
        /*01ec*/ 	.word	0xffffffff


	//   ....[13]....
        /*01f0*/ 	.word	0xffffffff


	//   ....[14]....
        /*01f4*/ 	.word	0xffffffff


	//   ....[15]....
        /*01f8*/ 	.word	0xffffffff


	//----- nvinfo : EIATTR_COOP_GROUP_INSTR_OFFSETS
	.align		4
.L_62:
        /*01fc*/ 	.byte	0x04, 0x28
        /*01fe*/ 	.short	(.L_64 - .L_63)


	//   ....[0]....
.L_63:
        /*0200*/ 	.word	0x00004ae0


	//   ....[1]....
        /*0204*/ 	.word	0x00004b90


	//   ....[2]....
        /*0208*/ 	.word	0x00004bc0


	//   ....[3]....
        /*020c*/ 	.word	0x00004c60


	//   ....[4]....
        /*0210*/ 	.word	0x00004c90


	//   ....[5]....
        /*0214*/ 	.word	0x00004d00


	//   ....[6]....
        /*0218*/ 	.word	0x00004d50


	//   ....[7]....
        /*021c*/ 	.word	0x00004de0


	//   ....[8]....
        /*0220*/ 	.word	0x00005c40


	//   ....[9]....
        /*0224*/ 	.word	0x00005c50


	//   ....[10]....
        /*0228*/ 	.word	0x00005c60


	//   ....[11]....
        /*022c*/ 	.word	0x00005c70


	//   ....[12]....
        /*0230*/ 	.word	0x00005cb0


	//   ....[13]....
        /*0234*/ 	.word	0x00005cd0


	//   ....[14]....
        /*0238*/ 	.word	0x00005cf0


	//   ....[15]....
        /*023c*/ 	.word	0x00005d00


	//----- nvinfo : EIATTR_EXIT_INSTR_OFFSETS
	.align		4
.L_64:
        /*0240*/ 	.byte	0x04, 0x1c
        /*0242*/ 	.short	(.L_66 - .L_65)


	//   ....[0]....
.L_65:
        /*0244*/ 	.word	0x0000bfe0


	//----- nvinfo : EIATTR_REQNTID
	.align		4
.L_66:
        /*0248*/ 	.byte	0x04, 0x10
        /*024a*/ 	.short	(.L_68 - .L_67)
.L_67:
        /*024c*/ 	.word	0x00000080
        /*0250*/ 	.word	0x00000001
        /*0254*/ 	.word	0x00000001


	//----- nvinfo : EIATTR_CBANK_PARAM_SIZE
	.align		4
.L_68:
        /*0258*/ 	.byte	0x03, 0x19
        /*025a*/ 	.short	0x0088


	//----- nvinfo : EIATTR_PARAM_CBANK
	.align		4
        /*025c*/ 	.byte	0x04, 0x0a
        /*025e*/ 	.short	(.L_70 - .L_69)
	.align		4
.L_69:
        /*0260*/ 	.word	index@(.nv.constant0.attn_fwd)
        /*0264*/ 	.short	0x0210
        /*0266*/ 	.short	0x0088


	//----- nvinfo : EIATTR_SW_WAR
	.align		4
.L_70:
        /*0268*/ 	.byte	0x04, 0x36
        /*026a*/ 	.short	(.L_72 - .L_71)
.L_71:
        /*026c*/ 	.word	0x00000008
.L_72:


//--------------------- .nv.callgraph             --------------------------
	.section	.nv.callgraph,"",@"SHT_CUDA_CALLGRAPH"
	.align	4
	.sectionentsize	8
	.align		4
        /*0000*/ 	.word	0x00000000
	.align		4
        /*0004*/ 	.word	0xffffffff
	.align		4
        /*0008*/ 	.word	0x00000000
	.align		4
        /*000c*/ 	.word	0xfffffffe
	.align		4
        /*0010*/ 	.word	0x00000000
	.align		4
        /*0014*/ 	.word	0xfffffffd
	.align		4
        /*0018*/ 	.word	0x00000000
	.align		4
        /*001c*/ 	.word	0xfffffffc


//--------------------- .nv.constant4             --------------------------
	.section	.nv.constant4,"a",@progbits
	.align	8
	.align		8
.nv.constant4:
        /*0000*/ 	.dword	_$_str


//--------------------- .text.attn_fwd            --------------------------
	.section	.text.attn_fwd,"ax",@progbits
	.align	128
        .global         attn_fwd
        .type           attn_fwd,@function
        .size           attn_fwd,(.L_x_3 - attn_fwd)
        .other          attn_fwd,@"STO_CUDA_ENTRY STV_DEFAULT"
attn_fwd:
.text.attn_fwd:
[----:B------:R-:W-:Y:S01]  /*0000*/  LDC R1, c[0x0][0x28] ;  /* 0x00000a00ff017b82 */ /* 0x000fe20000000800 */
[----:B------:R-:W0:Y:S07]  /*0010*/  S2R R0, SR_TID.X ;  /* 0x0000000000007919 */ /* 0x000e2e0000002100 */
[----:B------:R-:W1:Y:S01]  /*0020*/  S2UR UR61, SR_CTAID.Y ;  /* 0x00000000003d79c3 */ /* 0x000e620000002600 */
[----:B------:R-:W-:Y:S01]  /*0030*/  ULDC.64 UR4, c[0x0][0x240] ;  /* 0x0000900000047ab9 */ /* 0x000fe20000000a00 */
[----:B------:R-:W2:Y:S06]  /*0040*/  S2R R239, SR_CTAID.X ;  /* 0x0000000000ef7919 */ /* 0x000eac0000002500 */
[----:B------:R-:W3:Y:S08]  /*0050*/  LDC.64 R6, c[0x0][0x210] ;  /* 0x00008400ff067b82 */ /* 0x000ef00000000a00 */
[----:B------:R-:W4:Y:S01]  /*0060*/  LDC R17, c[0x0][0x248] ;  /* 0x00009200ff117b82 */ /* 0x000f220000000800 */
[----:B-1----:R-:W-:-:S07]  /*0070*/  UIMAD UR4, UR61, UR4, URZ ;  /* 0x000000043d0472a4 */ /* 0x002fce000f8e023f */
[----:B------:R-:W1:Y:S01]  /*0080*/  LDC R250, c[0x0][0x280] ;  /* 0x0000a000fffa7b82 */ /* 0x000e620000000800 */
[----:B------:R-:W-:Y:S01]  /*0090*/  USHF.L.U32 UR6, UR4, 0x1, URZ ;  /* 0x0000000104067899 */ /* 0x000fe2000800063f */
[----:B0-----:R-:W-:-:S04]  /*00a0*/  LOP3.LUT R2, R0, 0x7f, RZ, 0xc0, !PT ;  /* 0x0000007f00027812 */ /* 0x001fc800078ec0ff */
[----:B--2---:R-:W-:-:S05]  /*00b0*/  LEA R239, R239, R2, 0x7 ;  /* 0x00000002efef7211 */ /* 0x004fca00078e38ff */
[----:B------:R-:W-:Y:S01]  /*00c0*/  IMAD R3, R239, UR5, RZ ;  /* 0x00000005ef037c24 */ /* 0x000fe2000f8e02ff */
[----:B------:R-:W-:Y:S01]  /*00d0*/  UIMAD.WIDE UR4, UR4, 0x2, URZ ;  /* 0x00000002040478a5 */ /* 0x000fe2000f8e023f */
[----:B----4-:R-:W-:Y:S02]  /*00e0*/  IMAD.SHL.U32 R5, R17, 0x10, RZ ;  /* 0x0000001011057824 */ /* 0x010fe400078e00ff */
[C---:B------:R-:W-:Y:S02]  /*00f0*/  IMAD.SHL.U32 R243, R3.reuse, 0x2, RZ ;  /* 0x0000000203f37824 */ /* 0x040fe400078e00ff */
[----:B------:R-:W-:Y:S01]  /*0100*/  IMAD.HI R4, R3, 0x2, RZ ;  /* 0x0000000203047827 */ /* 0x000fe200078e02ff */
[----:B------:R-:W-:Y:S02]  /*0110*/  SHF.L.U32 R3, R17, 0x3, RZ ;  /* 0x0000000311037819 */ /* 0x000fe400000006ff */
[----:B---3--:R-:W-:Y:S01]  /*0120*/  IADD3 R242, P0, P1, R243, UR6, R6 ;  /* 0x00000006f3f27c10 */ /* 0x008fe2000f91e006 */
[----:B------:R-:W-:-:S02]  /*0130*/  IMAD.SHL.U32 R15, R17, 0x40, RZ ;  /* 0x00000040110f7824 */ /* 0x000fc400078e00ff */
[C---:B------:R-:W-:Y:S01]  /*0140*/  IMAD R21, R17.reuse, 0x14, RZ ;  /* 0x0000001411157824 */ /* 0x040fe200078e02ff */
[----:B------:R-:W-:Y:S01]  /*0150*/  IADD3.X R243, R4, UR5, R7, P0, P1 ;  /* 0x0000000504f37c10 */ /* 0x000fe200087e2407 */
[C---:B------:R-:W-:Y:S01]  /*0160*/  IMAD R11, R17.reuse, 0xa, RZ ;  /* 0x0000000a110b7824 */ /* 0x040fe200078e02ff */
[CC--:B------:R-:W-:Y:S01]  /*0170*/  LEA R4, P1, R17.reuse, R242.reuse, 0x5 ;  /* 0x000000f211047211 */ /* 0x0c0fe200078228ff */
[C---:B------:R-:W-:Y:S01]  /*0180*/  IMAD R19, R17.reuse, 0x90, RZ ;  /* 0x0000009011137824 */ /* 0x040fe200078e02ff */
[CC--:B------:R-:W-:Y:S01]  /*0190*/  LEA R6, P0, R17.reuse, R242.reuse, 0x4 ;  /* 0x000000f211067211 */ /* 0x0c0fe200078020ff */
[----:B------:R-:W-:Y:S01]  /*01a0*/  IMAD R25, R17, 0x50, RZ ;  /* 0x0000005011197824 */ /* 0x000fe200078e02ff */
[-C--:B------:R-:W-:Y:S01]  /*01b0*/  LEA.HI.X.SX32 R5, R5, R243.reuse, 0x1, P1 ;  /* 0x000000f305057211 */ /* 0x080fe200008f0eff */
[----:B------:R-:W-:Y:S01]  /*01c0*/  ULDC.64 UR6, c[0x0][0x208] ;  /* 0x0000820000067ab9 */ /* 0x000fe20000000a00 */
[----:B------:R-:W-:Y:S02]  /*01d0*/  LEA R14, P1, R17, R242, 0x7 ;  /* 0x000000f2110e7211 */ /* 0x000fe400078238ff */
[----:B------:R-:W-:-:S02]  /*01e0*/  LEA.HI.X.SX32 R7, R3, R243, 0x1, P0 ;  /* 0x000000f303077211 */ /* 0x000fc400000f0eff */
[C---:B------:R-:W-:Y:S01]  /*01f0*/  SHF.L.U32 R13, R17.reuse, 0x5, RZ ;  /* 0x00000005110d7819 */ /* 0x040fe200000006ff */
[C---:B------:R-:W-:Y:S01]  /*0200*/  IMAD R235, R17.reuse, 0xc0, RZ ;  /* 0x000000c011eb7824 */ /* 0x040fe200078e02ff */
[CC--:B------:R-:W-:Y:S01]  /*0210*/  LEA R12, P0, R17.reuse, R242.reuse, 0x6 ;  /* 0x000000f2110c7211 */ /* 0x0c0fe200078030ff */
[----:B------:R-:W-:Y:S01]  /*0220*/  IMAD R9, R17, 0x5, RZ ;  /* 0x0000000511097824 */ /* 0x000fe200078e02ff */
[-C--:B------:R-:W-:Y:S01]  /*0230*/  LEA.HI.X.SX32 R15, R15, R243.reuse, 0x1, P1 ;  /* 0x000000f30f0f7211 */ /* 0x080fe200008f0eff */
[----:B------:R-:W2:Y:S01]  /*0240*/  LDG.E.U16 R7, desc[UR6][R6.64] ;  /* 0x0000000606077981 */ /* 0x000ea2000c1e1500 */
[-C--:B------:R-:W-:Y:S02]  /*0250*/  IADD3 R10, P1, R21, R242.reuse, RZ ;  /* 0x000000f2150a7210 */ /* 0x080fe40007f3e0ff */
[-C--:B------:R-:W-:Y:S01]  /*0260*/  LEA.HI.X.SX32 R13, R13, R243.reuse, 0x1, P0 ;  /* 0x000000f30d0d7211 */ /* 0x080fe200000f0eff */
[----:B------:R-:W-:Y:S01]  /*0270*/  IMAD R205, R17, 0x48, RZ ;  /* 0x0000004811cd7824 */ /* 0x000fe200078e02ff */
[-C--:B------:R-:W-:Y:S01]  /*0280*/  IADD3 R8, P0, R11, R242.reuse, RZ ;  /* 0x000000f20b087210 */ /* 0x080fe20007f1e0ff */
[----:B------:R-:W-:Y:S01]  /*0290*/  IMAD R23, R17, 0x28, RZ ;  /* 0x0000002811177824 */ /* 0x000fe200078e02ff */
[-C--:B------:R-:W-:Y:S01]  /*02a0*/  LEA.HI.X.SX32 R11, R11, R243.reuse, 0x1, P1 ;  /* 0x000000f30b0b7211 */ /* 0x080fe200008f0eff */
[----:B------:R-:W-:Y:S01]  /*02b0*/  IMAD R27, R17, 0xa0, RZ ;  /* 0x000000a0111b7824 */ /* 0x000fe200078e02ff */
[-C--:B------:R-:W-:Y:S01]  /*02c0*/  IADD3 R18, P2, R19, R242.reuse, RZ ;  /* 0x000000f213127210 */ /* 0x080fe20007f5e0ff */
[----:B------:R0:W3:Y:S01]  /*02d0*/  LDG.E.U16 R6, desc[UR6][R14.64] ;  /* 0x000000060e067981 */ /* 0x0000e2000c1e1500 */
[----:B------:R-:W-:Y:S01]  /*02e0*/  IMAD R197, R17, 0x60, RZ ;  /* 0x0000006011c57824 */ /* 0x000fe200078e02ff */
[----:B------:R-:W-:Y:S01]  /*02f0*/  IADD3 R234, P6, R235, R242, RZ ;  /* 0x000000f2ebea7210 */ /* 0x000fe20007fde0ff */
[----:B------:R-:W-:Y:S01]  /*0300*/  IMAD R219, R17, 0x70, RZ ;  /* 0x0000007011db7824 */ /* 0x000fe200078e02ff */
[----:B------:R-:W4:Y:S01]  /*0310*/  LDG.E.U16 R5, desc[UR6][R4.64] ;  /* 0x0000000604057981 */ /* 0x000f22000c1e1500 */
[----:B------:R-:W-:Y:S01]  /*0320*/  LEA.HI.X.SX32 R9, R9, R243, 0x1, P0 ;  /* 0x000000f309097211 */ /* 0x000fe200000f0eff */
[----:B------:R-:W-:-:S02]  /*0330*/  IMAD R237, R17, 0xf0, RZ ;  /* 0x000000f011ed7824 */ /* 0x000fc400078e02ff */
[C---:B------:R-:W-:Y:S01]  /*0340*/  IMAD R131, R17.reuse, 0x30, RZ ;  /* 0x0000003011837824 */ /* 0x040fe200078e02ff */
[C---:B------:R-:W-:Y:S01]  /*0350*/  SHF.L.U32 R127, R17.reuse, 0x1, RZ ;  /* 0x00000001117f7819 */ /* 0x040fe200000006ff */
[----:B------:R-:W-:Y:S01]  /*0360*/  IMAD R201, R17, 0x38, RZ ;  /* 0x0000003811c97824 */ /* 0x000fe200078e02ff */
[-C--:B0-----:R-:W-:Y:S01]  /*0370*/  IADD3 R14, P1, R25, R242.reuse, RZ ;  /* 0x000000f2190e7210 */ /* 0x081fe20007f3e0ff */
[----:B------:R-:W-:Y:S01]  /*0380*/  IMAD R231, R17, 0xe0, RZ ;  /* 0x000000e011e77824 */ /* 0x000fe200078e02ff */
[-C--:B------:R-:W-:Y:S01]  /*0390*/  LEA.HI.X.SX32 R19, R205, R243.reuse, 0x1, P2 ;  /* 0x000000f3cd137211 */ /* 0x080fe200010f0eff */
[----:B------:R0:W5:Y:S01]  /*03a0*/  LDG.E.U16 R4, desc[UR6][R12.64] ;  /* 0x000000060c047981 */ /* 0x000162000c1e1500 */
[-C--:B------:R-:W-:Y:S01]  /*03b0*/  LEA.HI.X.SX32 R15, R23, R243.reuse, 0x1, P1 ;  /* 0x000000f3170f7211 */ /* 0x080fe200008f0eff */
[----:B------:R-:W-:Y:S01]  /*03c0*/  IMAD R229, R17, 0xc2, RZ ;  /* 0x000000c211e57824 */ /* 0x000fe200078e02ff */
[-C--:B------:R-:W-:Y:S01]  /*03d0*/  IADD3 R20, P2, R27, R242.reuse, RZ ;  /* 0x000000f21b147210 */ /* 0x080fe20007f5e0ff */
[----:B------:R-:W-:Y:S01]  /*03e0*/  IMAD R233, R17, 0xd0, RZ ;  /* 0x000000d011e97824 */ /* 0x000fe200078e02ff */
[-C--:B------:R-:W-:Y:S01]  /*03f0*/  IADD3 R236, P1, R197, R242.reuse, RZ ;  /* 0x000000f2c5ec7210 */ /* 0x080fe20007f3e0ff */
[----:B------:R-:W-:Y:S01]  /*0400*/  IMAD R29, R17, 0xb0, RZ ;  /* 0x000000b0111d7824 */ /* 0x000fe200078e02ff */
[-C--:B------:R-:W-:Y:S01]  /*0410*/  LEA.HI.X.SX32 R235, R197, R243.reuse, 0x1, P6 ;  /* 0x000000f3c5eb7211 */ /* 0x080fe200030f0eff */
[----:B------:R-:W-:Y:S01]  /*0420*/  IMAD R213, R17, 0x61, RZ ;  /* 0x0000006111d57824 */ /* 0x000fe200078e02ff */
[-C--:B------:R-:W-:Y:S01]  /*0430*/  IADD3 R228, P3, R237, R242.reuse, RZ ;  /* 0x000000f2ede47210 */ /* 0x080fe20007f7e0ff */
[----:B------:R-:W-:Y:S01]  /*0440*/  IMAD R189, R17, 0x12, RZ ;  /* 0x0000001211bd7824 */ /* 0x000fe200078e02ff */
[-C--:B0-----:R-:W-:Y:S01]  /*0450*/  IADD3 R12, P0, R23, R242.reuse, RZ ;  /* 0x000000f2170c7210 */ /* 0x081fe20007f1e0ff */
[----:B------:R-:W-:Y:S01]  /*0460*/  IMAD R215, R17, 0x68, RZ ;  /* 0x0000006811d77824 */ /* 0x000fe200078e02ff */
[----:B------:R-:W-:Y:S01]  /*0470*/  IADD3 R130, P6, R219, R242, RZ ;  /* 0x000000f2db827210 */ /* 0x000fe20007fde0ff */
[----:B------:R-:W-:Y:S01]  /*0480*/  IMAD R216, R17, 0xd2, RZ ;  /* 0x000000d211d87824 */ /* 0x000fe200078e02ff */
[-C--:B------:R-:W-:Y:S01]  /*0490*/  LEA.HI.X.SX32 R13, R21, R243.reuse, 0x1, P0 ;  /* 0x000000f3150d7211 */ /* 0x080fe200000f0eff */
[----:B------:R0:W3:Y:S01]  /*04a0*/  LDG.E.U16 R247, desc[UR6][R18.64] ;  /* 0x0000000612f77981 */ /* 0x0000e2000c1e1500 */
[----:B------:R-:W-:-:S02]  /*04b0*/  LEA.HI.X.SX32 R21, R25, R243, 0x1, P2 ;  /* 0x000000f319157211 */ /* 0x000fc400010f0eff */
[-C--:B------:R-:W-:Y:S01]  /*04c0*/  IADD3 R240, P4, R131, R242.reuse, RZ ;  /* 0x000000f283f07210 */ /* 0x080fe20007f9e0ff */
[----:B------:R-:W-:Y:S01]  /*04d0*/  IMAD R153, R17, 0x58, RZ ;  /* 0x0000005811997824 */ /* 0x000fe200078e02ff */
[-C--:B------:R-:W-:Y:S01]  /*04e0*/  LEA.HI.X.SX32 R237, R131, R243.reuse, 0x1, P1 ;  /* 0x000000f383ed7211 */ /* 0x080fe200008f0eff */
[----:B------:R-:W-:Y:S01]  /*04f0*/  IMAD R70, R17, 0x18, RZ ;  /* 0x0000001811467824 */ /* 0x000fe200078e02ff */
[-C--:B------:R-:W-:Y:S01]  /*0500*/  IADD3 R230, P2, R231, R242.reuse, RZ ;  /* 0x000000f2e7e67210 */ /* 0x080fe20007f5e0ff */
[----:B------:R-:W-:Y:S01]  /*0510*/  IMAD R223, R17, 0xa2, RZ ;  /* 0x000000a211df7824 */ /* 0x000fe200078e02ff */
        /* <DEDUP_REMOVED lines=8> */
[-C--:B0-----:R-:W-:Y:S01]  /*05a0*/  IADD3 R18, P0, R29, R242.reuse, RZ ;  /* 0x000000f21d127210 */ /* 0x081fe20007f1e0ff */
        /* <DEDUP_REMOVED lines=8> */
[C---:B------:R-:W-:Y:S01]  /*0630*/  IMAD R209, R17.reuse, 0x51, RZ ;  /* 0x0000005111d17824 */ /* 0x040fe200078e02ff */
[-C--:B------:R-:W-:Y:S01]  /*0640*/  IADD3 R216, P2, R216, R242.reuse, RZ ;  /* 0x000000f2d8d87210 */ /* 0x080fe20007f5e0ff */
[----:B------:R-:W-:Y:S01]  /*0650*/  IMAD R175, R17, 0x22, RZ ;  /* 0x0000002211af7824 */ /* 0x000fe200078e02ff */
[-C--:B------:R-:W-:Y:S01]  /*0660*/  LEA.HI.X.SX32 R19, R153, R243.reuse, 0x1, P0 ;  /* 0x000000f399137211 */ /* 0x080fe200000f0eff */
[----:B------:R0:W3:Y:S01]  /*0670*/  LDG.E.U16 R245, desc[UR6][R20.64] ;  /* 0x0000000614f57981 */ /* 0x0000e2000c1e1500 */
[C---:B------:R-:W-:Y:S01]  /*0680*/  IMAD R207, R17.reuse, 0x49, RZ ;  /* 0x0000004911cf7824 */ /* 0x040fe200078e02ff */
[-C--:B------:R-:W-:Y:S01]  /*0690*/  LEA.HI.X.SX32 R241, R70, R243.reuse, 0x1, P4 ;  /* 0x000000f346f17211 */ /* 0x080fe200020f0eff */
[----:B------:R-:W-:Y:S01]  /*06a0*/  IMAD R193, R17, 0x21, RZ ;  /* 0x0000002111c17824 */ /* 0x000fe200078e02ff */
[-C--:B------:R-:W-:Y:S01]  /*06b0*/  IADD3 R222, P5, R223, R242.reuse, RZ ;  /* 0x000000f2dfde7210 */ /* 0x080fe20007fbe0ff */
[----:B------:R-:W-:Y:S01]  /*06c0*/  IMAD R211, R17, 0x59, RZ ;  /* 0x0000005911d37824 */ /* 0x000fe200078e02ff */
[-C--:B------:R-:W-:Y:S01]  /*06d0*/  IADD3 R224, P4, R225, R242.reuse, RZ ;  /* 0x000000f2e1e07210 */ /* 0x080fe20007f9e0ff */
[C---:B------:R-:W-:Y:S01]  /*06e0*/  IMAD R135, R17.reuse, 0x32, RZ ;  /* 0x0000003211877824 */ /* 0x040fe200078e02ff */
[-C--:B------:R-:W-:Y:S01]  /*06f0*/  LEA.HI.X.SX32 R229, R122, R243.reuse, 0x1, P3 ;  /* 0x000000f37ae57211 */ /* 0x080fe200018f0eff */
[----:B------:R-:W-:Y:S01]  /*0700*/  IMAD R177, R17, 0x72, RZ ;  /* 0x0000007211b17824 */ /* 0x000fe200078e02ff */
[-C--:B------:R-:W-:Y:S01]  /*0710*/  LEA.HI.X.SX32 R213, R101, R243.reuse, 0x1, P6 ;  /* 0x000000f365d57211 */ /* 0x080fe200030f0eff */
[----:B0-----:R-:W-:Y:S01]  /*0720*/  IMAD R20, R17, 0x71, RZ ;  /* 0x0000007111147824 */ /* 0x001fe200078e02ff */
[----:B------:R-:W-:Y:S01]  /*0730*/  LEA.HI.X.SX32 R197, R115, R243, 0x1, P1 ;  /* 0x000000f373c57211 */ /* 0x000fe200008f0eff */
[C---:B------:R-:W-:Y:S01]  /*0740*/  IMAD R167, R17.reuse, 0x11, RZ ;  /* 0x0000001111a77824 */ /* 0x040fe200078e02ff */
[-C--:B------:R-:W-:Y:S01]  /*0750*/  IADD3 R214, P3, R214, R242.reuse, RZ ;  /* 0x000000f2d6d67210 */ /* 0x080fe20007f7e0ff */
[----:B------:R-:W-:Y:S01]  /*0760*/  IMAD R183, R17, 0x52, RZ ;  /* 0x0000005211b77824 */ /* 0x000fe200078e02ff */
[-C--:B------:R-:W-:Y:S01]  /*0770*/  IADD3 R206, P6, R187, R242.reuse, RZ ;  /* 0x000000f2bbce7210 */ /* 0x080fe20007fde0ff */
[----:B------:R0:W3:Y:S01]  /*0780*/  LDG.E.U16 R244, desc[UR6][R18.64] ;  /* 0x0000000612f47981 */ /* 0x0000e2000c1e1500 */
[----:B------:R-:W-:-:S02]  /*0790*/  IADD3 R220, P1, R221, R242, RZ ;  /* 0x000000f2dddc7210 */ /* 0x000fc40007f3e0ff */
[-C--:B------:R-:W-:Y:S01]  /*07a0*/  LEA.HI.X.SX32 R217, R217, R243.reuse, 0x1, P2 ;  /* 0x000000f3d9d97211 */ /* 0x080fe200010f0eff */
[----:B------:R1:W3:Y:S01]  /*07b0*/  LDG.E.U16 R246, desc[UR6][R14.64] ;  /* 0x000000060ef67981 */ /* 0x0002e2000c1e1500 */
[-C--:B------:R-:W-:Y:S02]  /*07c0*/  LEA.HI.X.SX32 R223, R209, R243.reuse, 0x1, P5 ;  /* 0x000000f3d1df7211 */ /* 0x080fe400028f0eff */
[-C--:B------:R-:W-:Y:S01]  /*07d0*/  IADD3 R210, P2, R175, R242.reuse, RZ ;  /* 0x000000f2afd27210 */ /* 0x080fe20007f5e0ff */
[----:B------:R-:W-:Y:S01]  /*07e0*/  IMAD R227, R17, 0x82, RZ ;  /* 0x0000008211e37824 */ /* 0x000fe200078e02ff */
[-C--:B------:R-:W-:Y:S01]  /*07f0*/  LEA.HI.X.SX32 R225, R207, R243.reuse, 0x1, P4 ;  /* 0x000000f3cfe17211 */ /* 0x080fe200020f0eff */
[----:B------:R-:W-:Y:S01]  /*0800*/  IMAD R191, R17, 0x19, RZ ;  /* 0x0000001911bf7824 */ /* 0x000fe200078e02ff */
[-C--:B------:R-:W-:Y:S01]  /*0810*/  IADD3 R190, P5, R215, R242.reuse, RZ ;  /* 0x000000f2d7be7210 */ /* 0x080fe20007fbe0ff */
[C---:B0-----:R-:W-:Y:S01]  /*0820*/  IMAD R18, R17.reuse, 0x39, RZ ;  /* 0x0000003911127824 */ /* 0x041fe200078e02ff */
[-C--:B------:R-:W-:Y:S01]  /*0830*/  LEA.HI.X.SX32 R215, R20, R243.reuse, 0x1, P3 ;  /* 0x000000f314d77211 */ /* 0x080fe200018f0eff */
[----:B------:R-:W-:Y:S01]  /*0840*/  IMAD R179, R17, 0x62, RZ ;  /* 0x0000006211b37824 */ /* 0x000fe200078e02ff */
[-C--:B------:R-:W-:Y:S01]  /*0850*/  LEA.HI.X.SX32 R207, R193, R243.reuse, 0x1, P6 ;  /* 0x000000f3c1cf7211 */ /* 0x080fe200030f0eff */
[----:B-1----:R-:W-:Y:S01]  /*0860*/  IMAD R14, R17, 0x24, RZ ;  /* 0x00000024110e7824 */ /* 0x002fe200078e02ff */
        /* <DEDUP_REMOVED lines=10> */
[----:B------:R-:W-:Y:S01]  /*0910*/  IADD3 R226, P0, R227, R242, RZ ;  /* 0x000000f2e3e27210 */ /* 0x000fe20007f1e0ff */
[----:B------:R-:W-:Y:S01]  /*0920*/  IMAD R186, R17, 0x94, RZ ;  /* 0x0000009411ba7824 */ /* 0x000fe200078e02ff */
[-C--:B------:R-:W-:Y:S01]  /*0930*/  LEA.HI.X.SX32 R209, R191, R243.reuse, 0x1, P3 ;  /* 0x000000f3bfd17211 */ /* 0x080fe200018f0eff */
[----:B------:R-:W3:Y:S01]  /*0940*/  LDG.E.U16 R8, desc[UR6][R8.64] ;  /* 0x0000000608087981 */ /* 0x000ee2000c1e1500 */
[----:B------:R-:W-:-:S02]  /*0950*/  LEA.HI.X.SX32 R167, R18, R243, 0x1, P6 ;  /* 0x000000f312a77211 */ /* 0x000fc400030f0eff */
[-C--:B------:R-:W-:Y:S01]  /*0960*/  IADD3 R192, P4, R205, R242.reuse, RZ ;  /* 0x000000f2cdc07210 */ /* 0x080fe20007f9e0ff */
[----:B------:R-:W-:Y:S01]  /*0970*/  IMAD R184, R17, 0xa4, RZ ;  /* 0x000000a411b87824 */ /* 0x000fe200078e02ff */
[-C--:B------:R-:W-:Y:S01]  /*0980*/  IADD3 R202, P3, R179, R242.reuse, RZ ;  /* 0x000000f2b3ca7210 */ /* 0x080fe20007f7e0ff */
[C---:B------:R-:W-:Y:S01]  /*0990*/  IMAD R182, R17.reuse, 0xb4, RZ ;  /* 0x000000b411b67824 */ /* 0x040fe200078e02ff */
[-C--:B------:R-:W-:Y:S01]  /*09a0*/  IADD3 R194, P6, R14, R242.reuse, RZ ;  /* 0x000000f20ec27210 */ /* 0x080fe20007fde0ff */
[----:B------:R-:W-:Y:S01]  /*09b0*/  IMAD R96, R17, 0x4a, RZ ;  /* 0x0000004a11607824 */ /* 0x000fe200078e02ff */
[-C--:B------:R-:W-:Y:S01]  /*09c0*/  LEA.HI.X.SX32 R205, R195, R243.reuse, 0x1, P2 ;  /* 0x000000f3c3cd7211 */ /* 0x080fe200010f0eff */
[----:B------:R0:W3:Y:S01]  /*09d0*/  LDG.E.U16 R9, desc[UR6][R12.64] ;  /* 0x000000060c097981 */ /* 0x0000e2000c1e1500 */
[-C--:B------:R-:W-:Y:S02]  /*09e0*/  IADD3 R200, P2, R127, R242.reuse, RZ ;  /* 0x000000f27fc87210 */ /* 0x080fe40007f5e0ff */
[-C--:B------:R-:W-:Y:S01]  /*09f0*/  LEA.HI.X.SX32 R227, R203, R243.reuse, 0x1, P0 ;  /* 0x000000f3cbe37211 */ /* 0x080fe200000f0eff */
[C---:B------:R-:W-:Y:S01]  /*0a00*/  IMAD R180, R17.reuse, 0xc4, RZ ;  /* 0x000000c411b47824 */ /* 0x040fe200078e02ff */
[-C--:B------:R-:W-:Y:S01]  /*0a10*/  IADD3 R188, P1, R188, R242.reuse, RZ ;  /* 0x000000f2bcbc7210 */ /* 0x080fe20007f3e0ff */
[----:B------:R-:W-:Y:S01]  /*0a20*/  IMAD R185, R17, 0x86, RZ ;  /* 0x0000008611b97824 */ /* 0x000fe200078e02ff */
[-C--:B------:R-:W-:Y:S01]  /*0a30*/  LEA.HI.X.SX32 R203, R199, R243.reuse, 0x1, P3 ;  /* 0x000000f3c7cb7211 */ /* 0x080fe200018f0eff */
[----:B------:R-:W-:Y:S01]  /*0a40*/  IMAD R94, R17, 0x5a, RZ ;  /* 0x0000005a115e7824 */ /* 0x000fe200078e02ff */
[-C--:B------:R-:W-:Y:S01]  /*0a50*/  LEA.HI.X.SX32 R195, R189, R243.reuse, 0x1, P6 ;  /* 0x000000f3bdc37211 */ /* 0x080fe200030f0eff */
[C---:B0-----:R-:W-:Y:S01]  /*0a60*/  IMAD R12, R17.reuse, 0x1a, RZ ;  /* 0x0000001a110c7824 */ /* 0x041fe200078e02ff */
[-C--:B------:R-:W-:Y:S01]  /*0a70*/  IADD3 R186, P3, R186, R242.reuse, RZ ;  /* 0x000000f2baba7210 */ /* 0x080fe20007f7e0ff */
[C---:B------:R-:W-:Y:S01]  /*0a80*/  IMAD R178, R17.reuse, 0xd4, RZ ;  /* 0x000000d411b27824 */ /* 0x040fe200078e02ff */
[-C--:B------:R-:W-:Y:S01]  /*0a90*/  IADD3 R100, P6, R16, R242.reuse, RZ ;  /* 0x000000f210647210 */ /* 0x080fe20007fde0ff */
[C---:B------:R-:W-:Y:S01]  /*0aa0*/  IMAD R181, R17.reuse, 0xa6, RZ ;  /* 0x000000a611b57824 */ /* 0x040fe200078e02ff */
[CC--:B------:R-:W-:Y:S01]  /*0ab0*/  LEA.HI.X.SX32 R201, R17.reuse, R243.reuse, 0x1, P2 ;  /* 0x000000f311c97211 */ /* 0x0c0fe200010f0eff */
[C---:B------:R-:W-:Y:S01]  /*0ac0*/  IMAD R119, R17.reuse, 0x44, RZ ;  /* 0x0000004411777824 */ /* 0x040fe200078e02ff */
[-C--:B------:R-:W-:Y:S01]  /*0ad0*/  IADD3 R184, P2, R184, R242.reuse, RZ ;  /* 0x000000f2b8b87210 */ /* 0x080fe20007f5e0ff */
[C---:B------:R-:W-:Y:S01]  /*0ae0*/  IMAD R198, R17.reuse, 0xf2, RZ ;  /* 0x000000f211c67824 */ /* 0x040fe200078e02ff */
[-C--:B------:R-:W-:Y:S01]  /*0af0*/  LEA.HI.X.SX32 R193, R14, R243.reuse, 0x1, P4 ;  /* 0x000000f30ec17211 */ /* 0x080fe200020f0eff */
[C---:B------:R-:W-:Y:S01]  /*0b00*/  IMAD R109, R17.reuse, 0x6a, RZ ;  /* 0x0000006a116d7824 */ /* 0x040fe200078e02ff */
[-C--:B------:R-:W-:Y:S01]  /*0b10*/  IADD3 R182, P4, R182, R242.reuse, RZ ;  /* 0x000000f2b6b67210 */ /* 0x080fe20007f9e0ff */
[----:B------:R-:W-:Y:S01]  /*0b20*/  IMAD R99, R17, 0x2a, RZ ;  /* 0x0000002a11637824 */ /* 0x000fe200078e02ff */
[-C--:B------:R-:W-:Y:S01]  /*0b30*/  LEA.HI.X.SX32 R189, R187, R243.reuse, 0x1, P1 ;  /* 0x000000f3bbbd7211 */ /* 0x080fe200008f0eff */
[C---:B------:R-:W-:Y:S01]  /*0b40*/  IMAD R24, R17.reuse, 0x79, RZ ;  /* 0x0000007911187824 */ /* 0x040fe200078e02ff */
[-C--:B------:R-:W-:Y:S01]  /*0b50*/  LEA.HI.X.SX32 R101, R12, R243.reuse, 0x1, P6 ;  /* 0x000000f30c657211 */ /* 0x080fe200030f0eff */
[C---:B------:R-:W-:Y:S01]  /*0b60*/  IMAD R111, R17.reuse, 0x64, RZ ;  /* 0x00000064116f7824 */ /* 0x040fe200078e02ff */
[-C--:B------:R-:W-:Y:S01]  /*0b70*/  LEA.HI.X.SX32 R187, R96, R243.reuse, 0x1, P3 ;  /* 0x000000f360bb7211 */ /* 0x080fe200018f0eff */
[C---:B------:R-:W-:Y:S01]  /*0b80*/  IMAD R173, R17.reuse, 0x15, RZ ;  /* 0x0000001511ad7824 */ /* 0x040fe200078e02ff */
[-C--:B------:R-:W-:Y:S01]  /*0b90*/  IADD3 R180, P6, R180, R242.reuse, RZ ;  /* 0x000000f2b4b47210 */ /* 0x080fe20007fde0ff */
[----:B------:R-:W-:Y:S01]  /*0ba0*/  IMAD R107, R17, 0x74, RZ ;  /* 0x00000074116b7824 */ /* 0x000fe200078e02ff */
        /* <DEDUP_REMOVED lines=13> */
[----:B------:R-:W-:Y:S01]  /*0c80*/  IMAD R133, R17, 0x6, RZ ;  /* 0x0000000611857824 */ /* 0x000fe200078e02ff */
[-C--:B------:R-:W-:Y:S01]  /*0c90*/  IADD3 R174, P6, R119, R242.reuse, RZ ;  /* 0x000000f277ae7210 */ /* 0x080fe20007fde0ff */
[C---:B------:R-:W-:Y:S01]  /*0ca0*/  IMAD R176, R17.reuse, 0xe4, RZ ;  /* 0x000000e411b07824 */ /* 0x040fe200078e02ff */
[-C--:B------:R-:W-:Y:S01]  /*0cb0*/  IADD3 R198, P0, R198, R242.reuse, RZ ;  /* 0x000000f2c6c67210 */ /* 0x080fe20007f1e0ff */
[----:B------:R-:W-:Y:S01]  /*0cc0*/  IMAD R155, R17, 0x6b, RZ ;  /* 0x0000006b119b7824 */ /* 0x000fe200078e02ff */
[-C--:B------:R-:W-:Y:S01]  /*0cd0*/  LEA.HI.X.SX32 R179, R109, R243.reuse, 0x1, P5 ;  /* 0x000000f36db37211 */ /* 0x080fe200028f0eff */
[----:B------:R-:W-:Y:S01]  /*0ce0*/  IMAD R90, R17, 0x7a, RZ ;  /* 0x0000007a115a7824 */ /* 0x000fe200078e02ff */
[-C--:B------:R-:W-:Y:S01]  /*0cf0*/  IADD3 R172, P5, R99, R242.reuse, RZ ;  /* 0x000000f263ac7210 */ /* 0x080fe20007fbe0ff */
[----:B------:R-:W-:Y:S01]  /*0d00*/  IMAD R125, R17, 0x16, RZ ;  /* 0x00000016117d7824 */ /* 0x000fe200078e02ff */
[-C--:B------:R-:W-:Y:S01]  /*0d10*/  LEA.HI.X.SX32 R175, R175, R243.reuse, 0x1, P6 ;  /* 0x000000f3afaf7211 */ /* 0x080fe200030f0eff */
[C---:B------:R-:W-:Y:S01]  /*0d20*/  IMAD R152, R17.reuse, 0xe6, RZ ;  /* 0x000000e611987824 */ /* 0x040fe200078e02ff */
        /* <DEDUP_REMOVED lines=8> */
[----:B------:R-:W-:Y:S01]  /*0db0*/  IADD3 R170, P5, R107, R242, RZ ;  /* 0x000000f26baa7210 */ /* 0x000fe20007fbe0ff */
[----:B------:R-:W-:Y:S01]  /*0dc0*/  IMAD R161, R17, 0x53, RZ ;  /* 0x0000005311a17824 */ /* 0x000fe200078e02ff */
[-C--:B------:R-:W-:Y:S01]  /*0dd0*/  LEA.HI.X.SX32 R135, R135, R243.reuse, 0x1, P6 ;  /* 0x000000f387877211 */ /* 0x080fe200030f0eff */
[----:B------:R0:W3:Y:S01]  /*0de0*/  LDG.E.U16 R238, desc[UR6][R10.64] ;  /* 0x000000060aee7981 */ /* 0x0000e2000c1e1500 */
[----:B------:R-:W-:-:S02]  /*0df0*/  LEA.HI.X.SX32 R129, R129, R243, 0x1, P0 ;  /* 0x000000f381817211 */ /* 0x000fc400000f0eff */
[-C--:B------:R-:W-:Y:S01]  /*0e00*/  IADD3 R156, P6, R171, R242.reuse, RZ ;  /* 0x000000f2ab9c7210 */ /* 0x080fe20007fde0ff */
[C---:B------:R-:W-:Y:S01]  /*0e10*/  IMAD R149, R17.reuse, 0xb, RZ ;  /* 0x0000000b11957824 */ /* 0x040fe200078e02ff */
[CC--:B------:R-:W-:Y:S01]  /*0e20*/  LEA R126, P0, R17.reuse, R242.reuse, 0x2 ;  /* 0x000000f2117e7211 */ /* 0x0c0fe200078010ff */
[C---:B------:R-:W-:Y:S01]  /*0e30*/  IMAD R136, R17.reuse, 0xf6, RZ ;  /* 0x000000f611887824 */ /* 0x040fe200078e02ff */
[-C--:B------:R-:W-:Y:S01]  /*0e40*/  LEA.HI.X.SX32 R171, R68, R243.reuse, 0x1, P5 ;  /* 0x000000f344ab7211 */ /* 0x080fe200028f0eff */
[----:B------:R-:W-:Y:S01]  /*0e50*/  IMAD R47, R17, 0x46, RZ ;  /* 0x00000046112f7824 */ /* 0x000fe200078e02ff */
[-C--:B------:R-:W-:Y:S01]  /*0e60*/  IADD3 R154, P5, R169, R242.reuse, RZ ;  /* 0x000000f2a99a7210 */ /* 0x080fe20007fbe0ff */
[C---:B------:R-:W-:Y:S01]  /*0e70*/  IMAD R117, R17.reuse, 0x26, RZ ;  /* 0x0000002611757824 */ /* 0x040fe200078e02ff */
[-C--:B------:R-:W-:Y:S01]  /*0e80*/  IADD3 R168, P1, R168, R242.reuse, RZ ;  /* 0x000000f2a8a87210 */ /* 0x080fe20007f3e0ff */
[----:B0-----:R-:W-:Y:S01]  /*0e90*/  IMAD R10, R17, 0x73, RZ ;  /* 0x00000073110a7824 */ /* 0x001fe200078e02ff */
[-C--:B------:R-:W-:Y:S01]  /*0ea0*/  LEA.HI.X.SX32 R157, R157, R243.reuse, 0x1, P6 ;  /* 0x000000f39d9d7211 */ /* 0x080fe200030f0eff */
        /* <DEDUP_REMOVED lines=42> */
[----:B------:R-:W-:Y:S01]  /*1150*/  IMAD.SHL.U32 R121, R17, 0x4, RZ ;  /* 0x0000000411797824 */ /* 0x000fe200078e00ff */
[-C--:B------:R-:W-:Y:S01]  /*1160*/  IADD3 R104, P6, R11, R242.reuse, RZ ;  /* 0x000000f20b687210 */ /* 0x080fe20007fde0ff */
[C---:B------:R-:W-:Y:S01]  /*1170*/  IMAD R63, R17.reuse, 0x4c, RZ ;  /* 0x0000004c113f7824 */ /* 0x040fe200078e02ff */
        /* <DEDUP_REMOVED lines=19> */
[----:B------:R-:W-:Y:S01]  /*12b0*/  IMAD R86, R17, 0x9a, RZ ;  /* 0x0000009a11567824 */ /* 0x000fe200078e02ff */
[-C--:B------:R-:W-:Y:S01]  /*12c0*/  LEA.HI.X.SX32 R159, R159, R243.reuse, 0x1, P0 ;  /* 0x000000f39f9f7211 */ /* 0x080fe200000f0eff */
[----:B------:R-:W-:Y:S01]  /*12d0*/  IMAD R34, R17, 0x7c, RZ ;  /* 0x0000007c11227824 */ /* 0x000fe200078e02ff */
        /* <DEDUP_REMOVED lines=9> */
[C---:B------:R-:W-:Y:S01]  /*1370*/  IMAD R87, R17.reuse, 0x4d, RZ ;  /* 0x0000004d11577824 */ /* 0x040fe200078e02ff */
[CC--:B------:R-:W-:Y:S01]  /*1380*/  LEA R120, P3, R17.reuse, R242.reuse, 0x3 ;  /* 0x000000f211787211 */ /* 0x0c0fe200078618ff */
[----:B------:R-:W-:Y:S01]  /*1390*/  IMAD R89, R17, 0xf, RZ ;  /* 0x0000000f11597824 */ /* 0x000fe200078e02ff */
[-C--:B------:R-:W-:Y:S01]  /*13a0*/  LEA.HI.X.SX32 R141, R141, R243.reuse, 0x1, P1 ;  /* 0x000000f38d8d7211 */ /* 0x080fe200008f0eff */
[C---:B------:R-:W-:Y:S01]  /*13b0*/  IMAD R83, R17.reuse, 0x2e, RZ ;  /* 0x0000002e11537824 */ /* 0x040fe200078e02ff */
[-C--:B------:R-:W-:Y:S01]  /*13c0*/  IADD3 R62, P5, R62, R242.reuse, RZ ;  /* 0x000000f23e3e7210 */ /* 0x080fe20007fbe0ff */
[----:B------:R-:W-:Y:S01]  /*13d0*/  IMAD R91, R17, 0x3d, RZ ;  /* 0x0000003d115b7824 */ /* 0x000fe200078e02ff */
[-C--:B------:R-:W-:Y:S01]  /*13e0*/  LEA.HI.X.SX32 R67, R67, R243.reuse, 0x1, P4 ;  /* 0x000000f343437211 */ /* 0x080fe200020f0eff */
[C---:B------:R-:W-:Y:S01]  /*13f0*/  IMAD R22, R17.reuse, 0xba, RZ ;  /* 0x000000ba11167824 */ /* 0x040fe200078e02ff */
        /* <DEDUP_REMOVED lines=31> */
[C---:B------:R-:W-:Y:S01]  /*15f0*/  IMAD R31, R17.reuse, 0x4e, RZ ;  /* 0x0000004e111f7824 */ /* 0x040fe200078e02ff */
        /* <DEDUP_REMOVED lines=32> */
[----:B------:R-:W-:Y:S01]  /*1800*/  LEA.HI.X.SX32 R103, R103, R243, 0x1, P1 ;  /* 0x000000f367677211 */ /* 0x000fe200008f0eff */
[----:B------:R0:W3:Y:S01]  /*1810*/  LDG.E.U16 R3, desc[UR6][R242.64] ;  /* 0x00000006f2037981 */ /* 0x0000e2000c1e1500 */
[----:B------:R-:W-:-:S02]  /*1820*/  IADD3 R64, P1, R64, R242, RZ ;  /* 0x000000f240407210 */ /* 0x000fc40007f3e0ff */
[-C--:B------:R-:W-:Y:S01]  /*1830*/  LEA.HI.X.SX32 R111, R111, R243.reuse, 0x1, P4 ;  /* 0x000000f36f6f7211 */ /* 0x080fe200020f0eff */
[----:B------:R-:W3:Y:S01]  /*1840*/  LDG.E.U16 R240, desc[UR6][R240.64] ;  /* 0x00000006f0f07981 */ /* 0x000ee2000c1e1500 */
[-C--:B------:R-:W-:Y:S02]  /*1850*/  LEA.HI.X.SX32 R95, R95, R243.reuse, 0x1, P6 ;  /* 0x000000f35f5f7211 */ /* 0x080fe400030f0eff */
[-C--:B------:R-:W-:Y:S01]  /*1860*/  LEA.HI.X.SX32 R87, R87, R243.reuse, 0x1, P2 ;  /* 0x000000f357577211 */ /* 0x080fe200010f0eff */
[----:B------:R-:W3:Y:S01]  /*1870*/  LDG.E.U16 R236, desc[UR6][R236.64] ;  /* 0x00000006ecec7981 */ /* 0x000ee2000c1e1500 */
[-C--:B------:R-:W-:Y:S02]  /*1880*/  IADD3 R96, P4, R96, R242.reuse, RZ ;  /* 0x000000f260607210 */ /* 0x080fe40007f9e0ff */
[----:B------:R-:W-:Y:S01]  /*1890*/  IADD3 R82, P6, R82, R242, RZ ;  /* 0x000000f252527210 */ /* 0x000fe20007fde0ff */
[----:B------:R-:W3:Y:S01]  /*18a0*/  LDG.E.U16 R234, desc[UR6][R234.64] ;  /* 0x00000006eaea7981 */ /* 0x000ee2000c1e1500 */
[----:B------:R-:W-:-:S02]  /*18b0*/  LEA.HI.X.SX32 R89, R89, R243, 0x1, P3 ;  /* 0x000000f359597211 */ /* 0x000fc400018f0eff */
[-C--:B------:R-:W-:Y:S01]  /*18c0*/  IADD3 R60, P2, R83, R242.reuse, RZ ;  /* 0x000000f2533c7210 */ /* 0x080fe20007f5e0ff */
[----:B------:R-:W3:Y:S01]  /*18d0*/  LDG.E.U16 R232, desc[UR6][R232.64] ;  /* 0x00000006e8e87981 */ /* 0x000ee2000c1e1500 */
[-C--:B------:R-:W-:Y:S02]  /*18e0*/  LEA.HI.X.SX32 R91, R91, R243.reuse, 0x1, P0 ;  /* 0x000000f35b5b7211 */ /* 0x080fe400000f0eff */
[-C--:B------:R-:W-:Y:S01]  /*18f0*/  IADD3 R22, P3, R22, R242.reuse, RZ ;  /* 0x000000f216167210 */ /* 0x080fe20007f7e0ff */
[----:B------:R-:W3:Y:S01]  /*1900*/  LDG.E.U16 R130, desc[UR6][R130.64] ;  /* 0x0000000682827981 */ /* 0x000ee2000c1e1500 */
[-C--:B------:R-:W-:Y:S02]  /*1910*/  IADD3 R34, P0, R34, R242.reuse, RZ ;  /* 0x000000f222227210 */ /* 0x080fe40007f1e0ff */
[----:B------:R-:W-:Y:S01]  /*1920*/  LEA.HI.X.SX32 R65, R65, R243, 0x1, P1 ;  /* 0x000000f341417211 */ /* 0x000fe200008f0eff */
[----:B------:R-:W3:Y:S01]  /*1930*/  LDG.E.U16 R230, desc[UR6][R230.64] ;  /* 0x00000006e6e67981 */ /* 0x000ee2000c1e1500 */
[----:B------:R-:W-:-:S02]  /*1940*/  IADD3 R80, P1, R80, R242, RZ ;  /* 0x000000f250507210 */ /* 0x000fc40007f3e0ff */
[-C--:B------:R-:W-:Y:S01]  /*1950*/  LEA.HI.X.SX32 R97, R97, R243.reuse, 0x1, P4 ;  /* 0x000000f361617211 */ /* 0x080fe200020f0eff */
[----:B------:R-:W3:Y:S01]  /*1960*/  LDG.E.U16 R228, desc[UR6][R228.64] ;  /* 0x00000006e4e47981 */ /* 0x000ee2000c1e1500 */
[-C--:B------:R-:W-:Y:S02]  /*1970*/  LEA.HI.X.SX32 R83, R83, R243.reuse, 0x1, P6 ;  /* 0x000000f353537211 */ /* 0x080fe400030f0eff */
[-C--:B------:R-:W-:Y:S01]  /*1980*/  LEA.HI.X.SX32 R61, R61, R243.reuse, 0x1, P2 ;  /* 0x000000f33d3d7211 */ /* 0x080fe200010f0eff */
[----:B------:R-:W-:Y:S01]  /*1990*/  IMAD R25, R17, 0x9e, RZ ;  /* 0x0000009e11197824 */ /* 0x000fe200078e02ff */
[-C--:B------:R-:W-:Y:S01]  /*19a0*/  IADD3 R84, P4, R84, R242.reuse, RZ ;  /* 0x000000f254547210 */ /* 0x080fe20007f9e0ff */
[----:B------:R-:W3:Y:S01]  /*19b0*/  LDG.E.U16 R226, desc[UR6][R226.64] ;  /* 0x00000006e2e27981 */ /* 0x000ee2000c1e1500 */
[-C--:B------:R-:W-:Y:S02]  /*19c0*/  IADD3 R56, P6, R35, R242.reuse, RZ ;  /* 0x000000f223387210 */ /* 0x080fe40007fde0ff */
[----:B------:R-:W-:Y:S01]  /*19d0*/  IADD3 R78, P2, R78, R242, RZ ;  /* 0x000000f24e4e7210 */ /* 0x000fe20007f5e0ff */
[----:B------:R-:W3:Y:S01]  /*19e0*/  LDG.E.U16 R224, desc[UR6][R224.64] ;  /* 0x00000006e0e07981 */ /* 0x000ee2000c1e1500 */
[----:B------:R-:W-:-:S02]  /*19f0*/  LEA.HI.X.SX32 R23, R23, R243, 0x1, P3 ;  /* 0x000000f317177211 */ /* 0x000fc400018f0eff */
[-C--:B------:R-:W-:Y:S01]  /*1a00*/  LEA.HI.X.SX32 R35, R35, R243.reuse, 0x1, P0 ;  /* 0x000000f323237211 */ /* 0x080fe200000f0eff */
[----:B------:R-:W3:Y:S01]  /*1a10*/  LDG.E.U16 R222, desc[UR6][R222.64] ;  /* 0x00000006dede7981 */ /* 0x000ee2000c1e1500 */
[-C--:B------:R-:W-:Y:S02]  /*1a20*/  IADD3 R52, P3, R81, R242.reuse, RZ ;  /* 0x000000f251347210 */ /* 0x080fe40007f7e0ff */
[-C--:B------:R-:W-:Y:S01]  /*1a30*/  IADD3 R76, P0, R76, R242.reuse, RZ ;  /* 0x000000f24c4c7210 */ /* 0x080fe20007f1e0ff */
[----:B------:R-:W3:Y:S01]  /*1a40*/  LDG.E.U16 R220, desc[UR6][R220.64] ;  /* 0x00000006dcdc7981 */ /* 0x000ee2000c1e1500 */
[-C--:B------:R-:W-:Y:S02]  /*1a50*/  LEA.HI.X.SX32 R81, R77, R243.reuse, 0x1, P1 ;  /* 0x000000f34d517211 */ /* 0x080fe400008f0eff */
[----:B------:R-:W-:Y:S01]  /*1a60*/  IADD3 R28, P1, R79, R242, RZ ;  /* 0x000000f24f1c7210 */ /* 0x000fe20007f3e0ff */
[----:B------:R-:W3:Y:S01]  /*1a70*/  LDG.E.U16 R218, desc[UR6][R218.64] ;  /* 0x00000006dada7981 */ /* 0x000ee2000c1e1500 */
[----:B------:R-:W-:-:S02]  /*1a80*/  LEA.HI.X.SX32 R85, R85, R243, 0x1, P4 ;  /* 0x000000f355557211 */ /* 0x000fc400020f0eff */
[-C--:B------:R-:W-:Y:S01]  /*1a90*/  LEA.HI.X.SX32 R79, R55, R243.reuse, 0x1, P2 ;  /* 0x000000f3374f7211 */ /* 0x080fe200010f0eff */
[----:B------:R-:W3:Y:S01]  /*1aa0*/  LDG.E.U16 R216, desc[UR6][R216.64] ;  /* 0x00000006d8d87981 */ /* 0x000ee2000c1e1500 */
[-C--:B------:R-:W-:Y:S02]  /*1ab0*/  IADD3 R42, P4, R42, R242.reuse, RZ ;  /* 0x000000f22a2a7210 */ /* 0x080fe40007f9e0ff */
[----:B------:R-:W-:Y:S01]  /*1ac0*/  IADD3 R54, P2, R31, R242, RZ ;  /* 0x000000f21f367210 */ /* 0x000fe20007f5e0ff */
[----:B------:R-:W3:Y:S01]  /*1ad0*/  LDG.E.U16 R214, desc[UR6][R214.64] ;  /* 0x00000006d6d67981 */ /* 0x000ee2000c1e1500 */
[-C--:B------:R-:W-:Y:S02]  /*1ae0*/  LEA.HI.X.SX32 R77, R51, R243.reuse, 0x1, P0 ;  /* 0x000000f3334d7211 */ /* 0x080fe400000f0eff */
[-C--:B------:R-:W-:Y:S01]  /*1af0*/  LEA.HI.X.SX32 R39, R39, R243.reuse, 0x1, P5 ;  /* 0x000000f327277211 */ /* 0x080fe200028f0eff */
[----:B------:R-:W3:Y:S01]  /*1b00*/  LDG.E.U16 R212, desc[UR6][R212.64] ;  /* 0x00000006d4d47981 */ /* 0x000ee2000c1e1500 */
[----:B------:R-:W-:-:S02]  /*1b10*/  LEA.HI.X.SX32 R57, R57, R243, 0x1, P6 ;  /* 0x000000f339397211 */ /* 0x000fc400030f0eff */
[-C--:B------:R-:W-:Y:S01]  /*1b20*/  IADD3 R26, P0, R53, R242.reuse, RZ ;  /* 0x000000f2351a7210 */ /* 0x080fe20007f1e0ff */
        /* <DEDUP_REMOVED lines=11> */
[C---:B------:R-:W-:Y:S01]  /*1be0*/  IADD3 R50, P2, R15.reuse, R242, RZ ;  /* 0x000000f20f327210 */ /* 0x040fe20007f5e0ff */
[----:B------:R-:W3:Y:S01]  /*1bf0*/  LDG.E.U16 R202, desc[UR6][R202.64] ;  /* 0x00000006caca7981 */ /* 0x000ee2000c1e1500 */
[-C--:B------:R-:W-:Y:S01]  /*1c00*/  LEA.HI.X.SX32 R29, R15, R243.reuse, 0x1, P1 ;  /* 0x000000f30f1d7211 */ /* 0x080fe200008f0eff */
[----:B------:R-:W-:Y:S01]  /*1c10*/  IMAD R15, R17, 0x6e, RZ ;  /* 0x0000006e110f7824 */ /* 0x000fe200078e02ff */
[-C--:B------:R-:W-:Y:S01]  /*1c20*/  LEA.HI.X.SX32 R37, R37, R243.reuse, 0x1, P5 ;  /* 0x000000f325257211 */ /* 0x080fe200028f0eff */
[----:B------:R-:W3:Y:S01]  /*1c30*/  LDG.E.U16 R166, desc[UR6][R166.64] ;  /* 0x00000006a6a67981 */ /* 0x000ee2000c1e1500 */
[----:B------:R-:W-:-:S02]  /*1c40*/  LEA.HI.X.SX32 R73, R47, R243, 0x1, P6 ;  /* 0x000000f32f497211 */ /* 0x000fc400030f0eff */
[-C--:B------:R-:W-:Y:S01]  /*1c50*/  IADD3 R32, P5, R32, R242.reuse, RZ ;  /* 0x000000f220207210 */ /* 0x080fe20007fbe0ff */
[----:B------:R-:W3:Y:S01]  /*1c60*/  LDG.E.U16 R200, desc[UR6][R200.64] ;  /* 0x00000006c8c87981 */ /* 0x000ee2000c1e1500 */
[-C--:B------:R-:W-:Y:S02]  /*1c70*/  IADD3 R46, P6, R49, R242.reuse, RZ ;  /* 0x000000f2312e7210 */ /* 0x080fe40007fde0ff */
[-C--:B------:R-:W-:Y:S01]  /*1c80*/  LEA.HI.X.SX32 R49, R11, R243.reuse, 0x1, P4 ;  /* 0x000000f30b317211 */ /* 0x080fe200020f0eff */
[----:B------:R-:W-:Y:S01]  /*1c90*/  IMAD R11, R17, 0x37, RZ ;  /* 0x00000037110b7824 */ /* 0x000fe200078e02ff */
[-C--:B------:R-:W-:Y:S01]  /*1ca0*/  IADD3 R18, P1, R19, R242.reuse, RZ ;  /* 0x000000f213127210 */ /* 0x080fe20007f3e0ff */
[----:B------:R-:W-:Y:S01]  /*1cb0*/  IMAD R19, R17, 0xbe, RZ ;  /* 0x000000be11137824 */ /* 0x000fe200078e02ff */
[-C--:B------:R-:W-:Y:S01]  /*1cc0*/  LEA.HI.X.SX32 R51, R21, R243.reuse, 0x1, P2 ;  /* 0x000000f315337211 */ /* 0x080fe200010f0eff */
[----:B------:R-:W-:Y:S01]  /*1cd0*/  IMAD R21, R17, 0xce, RZ ;  /* 0x000000ce11157824 */ /* 0x000fe200078e02ff */
[CC--:B------:R-:W-:Y:S01]  /*1ce0*/  IADD3 R10, P4, R15.reuse, R242.reuse, RZ ;  /* 0x000000f20f0a7210 */ /* 0x0c0fe20007f9e0ff */
[----:B------:R-:W3:Y:S01]  /*1cf0*/  LDG.E.U16 R198, desc[UR6][R198.64] ;  /* 0x00000006c6c67981 */ /* 0x000ee2000c1e1500 */
[-C--:B------:R-:W-:Y:S01]  /*1d00*/  LEA.HI.X.SX32 R27, R15, R243.reuse, 0x1, P0 ;  /* 0x000000f30f1b7211 */ /* 0x080fe200000f0eff */
[----:B------:R-:W-:Y:S01]  /*1d10*/  IMAD R15, R17, 0x7e, RZ ;  /* 0x0000007e110f7824 */ /* 0x000fe200078e02ff */
[----:B------:R-:W-:Y:S01]  /*1d20*/  LEA.HI.X.SX32 R33, R33, R243, 0x1, P5 ;  /* 0x000000f321217211 */ /* 0x000fe200028f0eff */
[----:B------:R-:W3:Y:S01]  /*1d30*/  LDG.E.U16 R194, desc[UR6][R194.64] ;  /* 0x00000006c2c27981 */ /* 0x000ee2000c1e1500 */
[----:B------:R-:W-:-:S02]  /*1d40*/  IADD3 R30, P5, R249, R242, RZ ;  /* 0x000000f2f91e7210 */ /* 0x000fc40007fbe0ff */
[-C--:B------:R-:W-:Y:S01]  /*1d50*/  LEA.HI.X.SX32 R11, R11, R243.reuse, 0x1, P4 ;  /* 0x000000f30b0b7211 */ /* 0x080fe200020f0eff */
[----:B------:R-:W3:Y:S01]  /*1d60*/  LDG.E.U16 R100, desc[UR6][R100.64] ;  /* 0x0000000664647981 */ /* 0x000ee2000c1e1500 */
[-C--:B------:R-:W-:Y:S01]  /*1d70*/  LEA.HI.X.SX32 R47, R13, R243.reuse, 0x1, P6 ;  /* 0x000000f30d2f7211 */ /* 0x080fe200030f0eff */
[----:B------:R-:W-:Y:S01]  /*1d80*/  IMAD R13, R17, 0x3f, RZ ;  /* 0x0000003f110d7824 */ /* 0x000fe200078e02ff */
[-C--:B------:R-:W-:Y:S01]  /*1d90*/  IADD3 R16, P4, R19, R242.reuse, RZ ;  /* 0x000000f213107210 */ /* 0x080fe20007f9e0ff */
[----:B------:R-:W-:Y:S01]  /*1da0*/  IMAD R19, R17, 0xde, RZ ;  /* 0x000000de11137824 */ /* 0x000fe200078e02ff */
[----:B------:R-:W-:Y:S01]  /*1db0*/  LEA.HI.X.SX32 R31, R31, R243, 0x1, P5 ;  /* 0x000000f31f1f7211 */ /* 0x000fe200028f0eff */
[----:B------:R-:W3:Y:S01]  /*1dc0*/  LDG.E.U16 R126, desc[UR6][R126.64] ;  /* 0x000000067e7e7981 */ /* 0x000ee2000c1e1500 */
[-C--:B------:R-:W-:Y:S01]  /*1dd0*/  IADD3 R14, P0, R21, R242.reuse, RZ ;  /* 0x000000f2150e7210 */ /* 0x080fe20007f1e0ff */
[----:B------:R-:W-:Y:S01]  /*1de0*/  IMAD R21, R17, 0xee, RZ ;  /* 0x000000ee11157824 */ /* 0x000fe200078e02ff */
[-C--:B------:R-:W-:Y:S01]  /*1df0*/  IADD3 R40, P6, R15, R242.reuse, RZ ;  /* 0x000000f20f287210 */ /* 0x080fe20007fde0ff */
[----:B------:R-:W3:Y:S01]  /*1e00*/  LDG.E.U16 R188, desc[UR6][R188.64] ;  /* 0x00000006bcbc7981 */ /* 0x000ee2000c1e1500 */
[----:B------:R-:W-:-:S02]  /*1e10*/  IADD3 R44, P5, R45, R242, RZ ;  /* 0x000000f22d2c7210 */ /* 0x000fc40007fbe0ff */
[-C--:B------:R-:W-:Y:S01]  /*1e20*/  LEA.HI.X.SX32 R41, R13, R243.reuse, 0x1, P6 ;  /* 0x000000f30d297211 */ /* 0x080fe200030f0eff */
[----:B------:R-:W3:Y:S01]  /*1e30*/  LDG.E.U16 R186, desc[UR6][R186.64] ;  /* 0x00000006baba7981 */ /* 0x000ee2000c1e1500 */
[-C--:B------:R-:W-:Y:S02]  /*1e40*/  IADD3 R20, P2, R25, R242.reuse, RZ ;  /* 0x000000f219147210 */ /* 0x080fe40007f5e0ff */
[-C--:B------:R-:W-:Y:S01]  /*1e50*/  IADD3 R12, P6, R19, R242.reuse, RZ ;  /* 0x000000f2130c7210 */ /* 0x080fe20007fde0ff */
[----:B------:R-:W3:Y:S01]  /*1e60*/  LDG.E.U16 R184, desc[UR6][R184.64] ;  /* 0x00000006b8b87981 */ /* 0x000ee2000c1e1500 */
[----:B------:R-:W-:Y:S01]  /*1e70*/  LEA.HI.X.SX32 R45, R15, R243, 0x1, P5 ;  /* 0x000000f30f2d7211 */ /* 0x000fe200028f0eff */
[----:B------:R-:W-:Y:S01]  /*1e80*/  IMAD R25, R17, 0x47, RZ ;  /* 0x0000004711197824 */ /* 0x000fe200078e02ff */
[----:B0-----:R-:W-:Y:S01]  /*1e90*/  IADD3 R242, P5, R21, R242, RZ ;  /* 0x000000f215f27210 */ /* 0x001fe20007fbe0ff */
[----:B------:R-:W3:Y:S01]  /*1ea0*/  LDG.E.U16 R182, desc[UR6][R182.64] ;  /* 0x00000006b6b67981 */ /* 0x000ee2000c1e1500 */
[----:B------:R-:W-:-:S03]  /*1eb0*/  IMAD R21, R17, 0x4f, RZ ;  /* 0x0000004f11157824 */ /* 0x000fc600078e02ff */
        /* <DEDUP_REMOVED lines=10> */
[----:B------:R-:W3:Y:S04]  /*1f60*/  LDG.E.U16 R134, desc[UR6][R134.64] ;  /* 0x0000000686867981 */ /* 0x000ee8000c1e1500 */
        /* <DEDUP_REMOVED lines=17> */
[----:B------:R-:W3:Y:S01]  /*2080*/  LDG.E.U16 R136, desc[UR6][R136.64] ;  /* 0x0000000688887981 */ /* 0x000ee2000c1e1500 */
[----:B------:R-:W-:-:S02]  /*2090*/  LEA.HI.X.SX32 R25, R25, R243, 0x1, P3 ;  /* 0x000000f319197211 */ /* 0x000fc400018f0eff */
[-C--:B------:R-:W-:Y:S01]  /*20a0*/  LEA.HI.X.SX32 R21, R21, R243.reuse, 0x1, P2 ;  /* 0x000000f315157211 */ /* 0x080fe200010f0eff */
[----:B------:R-:W3:Y:S01]  /*20b0*/  LDG.E.U16 R196, desc[UR6][R196.64] ;  /* 0x00000006c4c47981 */ /* 0x000ee2000c1e1500 */
[-C--:B------:R-:W-:Y:S02]  /*20c0*/  LEA.HI.X.SX32 R19, R19, R243.reuse, 0x1, P1 ;  /* 0x000000f313137211 */ /* 0x080fe400008f0eff */
[-C--:B------:R-:W-:Y:S01]  /*20d0*/  LEA.HI.X.SX32 R17, R249, R243.reuse, 0x1, P4 ;  /* 0x000000f3f9117211 */ /* 0x080fe200020f0eff */
[----:B------:R-:W3:Y:S01]  /*20e0*/  LDG.E.U16 R192, desc[UR6][R192.64] ;  /* 0x00000006c0c07981 */ /* 0x000ee2000c1e1500 */
[-C--:B------:R-:W-:Y:S02]  /*20f0*/  LEA.HI.X.SX32 R15, R15, R243.reuse, 0x1, P0 ;  /* 0x000000f30f0f7211 */ /* 0x080fe400000f0eff */
[-C--:B------:R-:W-:Y:S01]  /*2100*/  LEA.HI.X.SX32 R13, R13, R243.reuse, 0x1, P6 ;  /* 0x000000f30d0d7211 */ /* 0x080fe200030f0eff */
[----:B------:R-:W3:Y:S01]  /*2110*/  LDG.E.U16 R190, desc[UR6][R190.64] ;  /* 0x00000006bebe7981 */ /* 0x000ee2000c1e1500 */
[----:B------:R-:W-:-:S03]  /*2120*/  LEA.HI.X.SX32 R243, R248, R243, 0x1, P5 ;  /* 0x000000f3f8f37211 */ /* 0x000fc600028f0eff */
        /* <DEDUP_REMOVED lines=23> */
[----:B------:R0:W3:Y:S04]  /*22a0*/  LDG.E.U16 R39, desc[UR6][R22.64] ;  /* 0x0000000616277981 */ /* 0x0000e8000c1e1500 */
        /* <DEDUP_REMOVED lines=31> */
[----:B------:R3:W3:Y:S04]  /*24a0*/  LDG.E.U16 R17, desc[UR6][R16.64] ;  /* 0x0000000610117981 */ /* 0x0006e8000c1e1500 */
[----:B------:R-:W3:Y:S04]  /*24b0*/  LDG.E.U16 R14, desc[UR6][R14.64] ;  /* 0x000000060e0e7981 */ /* 0x000ee8000c1e1500 */
[----:B------:R3:W3:Y:S04]  /*24c0*/  LDG.E.U16 R29, desc[UR6][R12.64] ;  /* 0x000000060c1d7981 */ /* 0x0006e8000c1e1500 */
[----:B------:R-:W3:Y:S01]  /*24d0*/  LDG.E.U16 R242, desc[UR6][R242.64] ;  /* 0x00000006f2f27981 */ /* 0x000ee2000c1e1500 */
[----:B------:R-:W2:Y:S01]  /*24e0*/  S2UR UR5, SR_CgaCtaId ;  /* 0x00000000000579c3 */ /* 0x000ea20000008800 */
[C---:B0-----:R-:W-:Y:S01]  /*24f0*/  SHF.L.U32 R22, R0.reuse, 0x1, RZ ;  /* 0x0000000100167819 */ /* 0x041fe200000006ff */
[----:B------:R-:W-:Y:S01]  /*2500*/  UMOV UR4, 0x400 ;  /* 0x0000040000047882 */ /* 0x000fe20000000000 */
[----:B------:R-:W-:-:S02]  /*2510*/  LOP3.LUT R23, R0, 0x40, RZ, 0xc0, !PT ;  /* 0x0000004000177812 */ /* 0x000fc400078ec0ff */
[----:B-1----:R-:W-:-:S05]  /*2520*/  LOP3.LUT R20, R22, 0x7e, RZ, 0xc0, !PT ;  /* 0x0000007e16147812 */ /* 0x002fca00078ec0ff */
[----:B------:R-:W-:Y:S01]  /*2530*/  IMAD R11, R23, 0x100, R20 ;  /* 0x00000100170b7824 */ /* 0x000fe200078e0214 */
[----:B--2---:R-:W-:-:S09]  /*2540*/  ULEA UR4, UR5, UR4, 0x18 ;  /* 0x0000000405047291 */ /* 0x004fd2000f8ec03f */
[----:B----4-:R0:W-:Y:S04]  /*2550*/  STS.U16 [R11+UR4+0x800], R5 ;  /* 0x000800050b007988 */ /* 0x0101e80008000404 */
[----:B------:R-:W-:Y:S01]  /*2560*/  STS.U16 [R11+UR4+0x400], R7 ;  /* 0x000400070b007988 */ /* 0x000fe20008000404 */
[----:B0-----:R-:W-:-:S03]  /*2570*/  LOP3.LUT R5, R11, 0x10, RZ, 0x3c, !PT ;  /* 0x000000100b057812 */ /* 0x001fc600078e3cff */
[----:B-----5:R-:W-:Y:S04]  /*2580*/  STS.U16 [R11+UR4+0x1000], R4 ;  /* 0x001000040b007988 */ /* 0x020fe80008000404 */
[----:B---3--:R0:W-:Y:S04]  /*2590*/  STS.U16 [R11+UR4], R3 ;  /* 0x000000030b007988 */ /* 0x0081e80008000404 */
[----:B------:R-:W-:Y:S04]  /*25a0*/  STS.U16 [R11+UR4+0x2000], R6 ;  /* 0x002000060b007988 */ /* 0x000fe80008000404 */
[----:B------:R-:W-:Y:S01]  /*25b0*/  STS.U16 [R11+UR4+0x2400], R247 ;  /* 0x002400f70b007988 */ /* 0x000fe20008000404 */
[----:B0-----:R-:W-:-:S03]  /*25c0*/  LOP3.LUT R3, R11, 0x20, RZ, 0x3c, !PT ;  /* 0x000000200b037812 */ /* 0x001fc600078e3cff */
[----:B------:R-:W-:Y:S04]  /*25d0*/  STS.U16 [R11+UR4+0x1400], R246 ;  /* 0x001400f60b007988 */ /* 0x000fe80008000404 */
        /* <DEDUP_REMOVED lines=24> */
[----:B------:R0:W-:Y:S01]  /*2760*/  STS.U16 [R5+UR4+0x3c80], R198 ;  /* 0x003c80c605007988 */ /* 0x0001e20008000404 */
[----:B------:R-:W-:-:S03]  /*2770*/  ISETP.GE.AND P0, PT, R250, 0x1, PT ;  /* 0x00000001fa00780c */ /* 0x000fc60003f06270 */
        /* <DEDUP_REMOVED lines=16> */
[----:B------:R0:W-:Y:S04]  /*2880*/  STS.U16 [R3+UR4+0x3d00], R168 ;  /* 0x003d00a803007988 */ /* 0x0001e80008000404 */
        /* <DEDUP_REMOVED lines=67> */
[----:B------:R-:W-:Y:S01]  /*2cc0*/  STS.U16 [R3+UR4+0x3f00], R44 ;  /* 0x003f002c03007988 */ /* 0x000fe20008000404 */
[----:B------:R-:W-:-:S03]  /*2cd0*/  MOV R11, 0x3f800000 ;  /* 0x3f800000000b7802 */ /* 0x000fc60000000f00 */
[----:B------:R-:W-:Y:S01]  /*2ce0*/  STS.U16 [R5+UR4+0x380], R102 ;  /* 0x0003806605007988 */ /* 0x000fe20008000404 */
[----:B------:R-:W-:-:S03]  /*2cf0*/  IMAD.MOV.U32 R16, RZ, RZ, -0x800000 ;  /* 0xff800000ff107424 */ /* 0x000fc600078e00ff */
[----:B------:R0:W-:Y:S01]  /*2d00*/  STS.U16 [R5+UR4+0x780], R88 ;  /* 0x0007805805007988 */ /* 0x0001e20008000404 */
[----:B------:R-:W-:-:S03]  /*2d10*/  MOV R9, 0xff800000 ;  /* 0xff80000000097802 */ /* 0x000fc60000000f00 */
[----:B------:R-:W-:Y:S01]  /*2d20*/  STS.U16 [R5+UR4+0xb80], R60 ;  /* 0x000b803c05007988 */ /* 0x000fe20008000404 */
[----:B------:R-:W-:-:S03]  /*2d30*/  MOV R8, 0xff800000 ;  /* 0xff80000000087802 */ /* 0x000fc60000000f00 */
[----:B------:R-:W-:Y:S01]  /*2d40*/  STS.U16 [R5+UR4+0xf80], R56 ;  /* 0x000f803805007988 */ /* 0x000fe20008000404 */
[----:B------:R-:W-:-:S03]  /*2d50*/  IMAD.MOV.U32 R12, RZ, RZ, 0x3f800000 ;  /* 0x3f800000ff0c7424 */ /* 0x000fc600078e00ff */
[----:B------:R-:W-:Y:S01]  /*2d60*/  STS.U16 [R5+UR4+0x1380], R54 ;  /* 0x0013803605007988 */ /* 0x000fe20008000404 */
[----:B------:R-:W-:-:S03]  /*2d70*/  MOV R13, 0x3f800000 ;  /* 0x3f800000000d7802 */ /* 0x000fc60000000f00 */
[----:B------:R-:W-:Y:S01]  /*2d80*/  STS.U16 [R5+UR4+0x1780], R50 ;  /* 0x0017803205007988 */ /* 0x000fe20008000404 */
[----:B0-----:R-:W-:-:S03]  /*2d90*/  CS2R R88, SRZ ;  /* 0x0000000000587805 */ /* 0x001fc6000001ff00 */
[----:B------:R0:W-:Y:S01]  /*2da0*/  STS.U16 [R5+UR4+0x1b80], R10 ;  /* 0x001b800a05007988 */ /* 0x0001e20008000404 */
[----:B------:R-:W-:-:S03]  /*2db0*/  CS2R R90, SRZ ;  /* 0x00000000005a7805 */ /* 0x000fc6000001ff00 */
[----:B------:R-:W-:Y:S01]  /*2dc0*/  STS.U16 [R5+UR4+0x1f80], R40 ;  /* 0x001f802805007988 */ /* 0x000fe20008000404 */
[----:B------:R-:W-:-:S03]  /*2dd0*/  CS2R R92, SRZ ;  /* 0x00000000005c7805 */ /* 0x000fc6000001ff00 */
[----:B------:R-:W-:Y:S01]  /*2de0*/  STS.U16 [R5+UR4+0x3f80], R32 ;  /* 0x003f802005007988 */ /* 0x000fe20008000404 */
[----:B------:R-:W-:-:S03]  /*2df0*/  CS2R R94, SRZ ;  /* 0x00000000005e7805 */ /* 0x000fc6000001ff00 */
[----:B------:R-:W-:Y:S01]  /*2e00*/  STS.U16 [R5+UR4+0x2380], R24 ;  /* 0x0023801805007988 */ /* 0x000fe20008000404 */
[----:B0-----:R-:W-:-:S03]  /*2e10*/  IMAD.MOV.U32 R10, RZ, RZ, -0x800000 ;  /* 0xff800000ff0a7424 */ /* 0x001fc600078e00ff */
[----:B------:R-:W-:Y:S01]  /*2e20*/  STS.U16 [R5+UR4+0x2780], R21 ;  /* 0x0027801505007988 */ /* 0x000fe20008000404 */
[----:B------:R-:W-:-:S03]  /*2e30*/  CS2R R96, SRZ ;  /* 0x0000000000607805 */ /* 0x000fc6000001ff00 */
[----:B------:R-:W-:Y:S01]  /*2e40*/  STS.U16 [R5+UR4+0x2b80], R18 ;  /* 0x002b801205007988 */ /* 0x000fe20008000404 */
[----:B------:R-:W-:-:S03]  /*2e50*/  CS2R R98, SRZ ;  /* 0x0000000000627805 */ /* 0x000fc6000001ff00 */
[----:B------:R-:W-:Y:S01]  /*2e60*/  STS.U16 [R5+UR4+0x2f80], R17 ;  /* 0x002f801105007988 */ /* 0x000fe20008000404 */
[----:B------:R-:W-:-:S03]  /*2e70*/  CS2R R100, SRZ ;  /* 0x0000000000647805 */ /* 0x000fc6000001ff00 */
[----:B------:R0:W-:Y:S01]  /*2e80*/  STS.U16 [R5+UR4+0x3380], R14 ;  /* 0x0033800e05007988 */ /* 0x0001e20008000404 */
[----:B------:R-:W-:-:S03]  /*2e90*/  CS2R R102, SRZ ;  /* 0x0000000000667805 */ /* 0x000fc6000001ff00 */
[----:B------:R1:W-:Y:S01]  /*2ea0*/  STS.U16 [R5+UR4+0x3780], R29 ;  /* 0x0037801d05007988 */ /* 0x0003e20008000404 */
[----:B------:R-:W-:-:S03]  /*2eb0*/  CS2R R104, SRZ ;  /* 0x0000000000687805 */ /* 0x000fc6000001ff00 */
[----:B------:R2:W-:Y:S01]  /*2ec0*/  STS.U16 [R5+UR4+0x3b80], R242 ;  /* 0x003b80f205007988 */ /* 0x0005e20008000404 */
[----:B------:R-:W-:Y:S01]  /*2ed0*/  CS2R R106, SRZ ;  /* 0x00000000006a7805 */ /* 0x000fe2000001ff00 */
[----:B0-----:R-:W-:Y:S01]  /*2ee0*/  IMAD.MOV.U32 R14, RZ, RZ, 0x3f800000 ;  /* 0x3f800000ff0e7424 */ /* 0x001fe200078e00ff */
[----:B------:R-:W-:Y:S02]  /*2ef0*/  CS2R R108, SRZ ;  /* 0x00000000006c7805 */ /* 0x000fe4000001ff00 */
[----:B------:R-:W-:Y:S02]  /*2f00*/  CS2R R110, SRZ ;  /* 0x00000000006e7805 */ /* 0x000fe4000001ff00 */
[----:B------:R-:W-:Y:S02]  /*2f10*/  CS2R R112, SRZ ;  /* 0x0000000000707805 */ /* 0x000fe4000001ff00 */
[----:B------:R-:W-:Y:S02]  /*2f20*/  CS2R R114, SRZ ;  /* 0x0000000000727805 */ /* 0x000fe4000001ff00 */
[----:B------:R-:W-:-:S02]  /*2f30*/  CS2R R116, SRZ ;  /* 0x0000000000747805 */ /* 0x000fc4000001ff00 */
[----:B------:R-:W-:Y:S02]  /*2f40*/  CS2R R118, SRZ ;  /* 0x0000000000767805 */ /* 0x000fe4000001ff00 */
        /* <DEDUP_REMOVED lines=18> */
[----:B-1----:R-:W-:Y:S02]  /*3070*/  CS2R R28, SRZ ;  /* 0x00000000001c7805 */ /* 0x002fe4000001ff00 */
        /* <DEDUP_REMOVED lines=29> */
[----:B------:R-:W-:Y:S01]  /*3250*/  LOP3.LUT R4, R0, 0xf, RZ, 0xc0, !PT ;  /* 0x0000000f00047812 */ /* 0x000fe200078ec0ff */
[----:B--2---:R-:W-:Y:S06]  /*3260*/  @!P0 BRA `(.L_x_0) ;  /* 0x0000002800fc8947 */ /* 0x004fec0003800000 */
[----:B------:R-:W0:Y:S01]  /*3270*/  LDC R19, c[0x0][0x268] ;  /* 0x00009a00ff137b82 */ /* 0x000e220000000800 */
[----:B------:R-:W-:Y:S01]  /*3280*/  SHF.R.U32.HI R0, RZ, 0x4, R0 ;  /* 0x00000004ff007819 */ /* 0x000fe20000011600 */
[----:B------:R-:W-:Y:S01]  /*3290*/  ULDC UR5, c[0x0][0x258] ;  /* 0x0000960000057ab9 */ /* 0x000fe20000000800 */
[C---:B------:R-:W-:Y:S01]  /*32a0*/  ISETP.NE.U32.AND P0, PT, R23.reuse, RZ, PT ;  /* 0x000000ff1700720c */ /* 0x040fe20003f05070 */
[----:B------:R-:W-:Y:S01]  /*32b0*/  IMAD R2, R2, UR5, RZ ;  /* 0x0000000502027c24 */ /* 0x000fe2000f8e02ff */
[----:B------:R-:W-:Y:S01]  /*32c0*/  SGXT.U32 R0, R0, 0x3 ;  /* 0x000000030000781a */ /* 0x000fe20000000000 */
[----:B------:R-:W-:Y:S01]  /*32d0*/  ULDC.64 UR8, c[0x0][0x218] ;  /* 0x0000860000087ab9 */ /* 0x000fe20000000a00 */
[----:B------:R-:W-:Y:S01]  /*32e0*/  ULDC.64 UR10, c[0x0][0x220] ;  /* 0x00008800000a7ab9 */ /* 0x000fe20000000a00 */
[----:B------:R-:W1:Y:S01]  /*32f0*/  LDC.64 R16, c[0x0][0x250] ;  /* 0x00009400ff107b82 */ /* 0x000e620000000a00 */
[C---:B------:R-:W-:Y:S01]  /*3300*/  SHF.L.U32 R225, R2.reuse, 0x1, RZ ;  /* 0x0000000102e17819 */ /* 0x040fe200000006ff */
[----:B------:R-:W-:Y:S01]  /*3310*/  IMAD.HI R3, R2, 0x2, RZ ;  /* 0x0000000202037827 */ /* 0x000fe200078e02ff */
[----:B------:R-:W-:Y:S01]  /*3320*/  SEL R15, RZ, 0x90, !P0 ;  /* 0x00000090ff0f7807 */ /* 0x000fe20004000000 */
[----:B------:R-:W-:Y:S01]  /*3330*/  USHF.R.U32.HI UR36, URZ, 0x4, UR4 ;  /* 0x000000043f247899 */ /* 0x000fe20008011604 */
[----:B------:R-:W-:Y:S01]  /*3340*/  MOV R14, 0x3f800000 ;  /* 0x3f800000000e7802 */ /* 0x000fe20000000f00 */
[----:B------:R-:W-:Y:S01]  /*3350*/  IMAD R7, R23, 0x20, R20 ;  /* 0x0000002017077824 */ /* 0x000fe200078e0214 */
[----:B------:R-:W-:Y:S01]  /*3360*/  LOP3.LUT R6, R15, 0x7e, R22, 0x78, !PT ;  /* 0x0000007e0f067812 */ /* 0x000fe200078e7816 */
[----:B------:R-:W2:Y:S01]  /*3370*/  LDC.64 R236, c[0x0][0x260] ;  /* 0x00009800ffec7b82 */ /* 0x000ea20000000a00 */
[----:B------:R-:W-:Y:S01]  /*3380*/  USGXT.U32 UR36, UR36, 0xe ;  /* 0x0000000e2424789a */ /* 0x000fe20008000000 */
[----:B------:R-:W-:Y:S01]  /*3390*/  CS2R R88, SRZ ;  /* 0x0000000000587805 */ /* 0x000fe2000001ff00 */
[----:B------:R-:W-:Y:S01]  /*33a0*/  UMOV UR5, URZ ;  /* 0x0000003f00057c82 */ /* 0x000fe20008000000 */
[----:B------:R-:W-:Y:S01]  /*33b0*/  UMOV UR43, 0xc0000010 ;  /* 0xc0000010002b7882 */ /* 0x000fe20000000000 */
[----:B------:R-:W-:-:S02]  /*33c0*/  CS2R R90, SRZ ;  /* 0x00000000005a7805 */ /* 0x000fc4000001ff00 */
[----:B------:R-:W-:Y:S02]  /*33d0*/  CS2R R92, SRZ ;  /* 0x00000000005c7805 */ /* 0x000fe4000001ff00 */
[----:B------:R-:W-:Y:S01]  /*33e0*/  CS2R R94, SRZ ;  /* 0x00000000005e7805 */ /* 0x000fe2000001ff00 */
[----:B0-----:R-:W-:Y:S01]  /*33f0*/  IMAD R8, R0, R19, RZ ;  /* 0x0000001300087224 */ /* 0x001fe200078e02ff */
[----:B------:R-:W-:Y:S02]  /*3400*/  CS2R R96, SRZ ;  /* 0x0000000000607805 */ /* 0x000fe4000001ff00 */
[----:B------:R-:W-:Y:S02]  /*3410*/  CS2R R98, SRZ ;  /* 0x0000000000627805 */ /* 0x000fe4000001ff00 */
[----:B------:R-:W-:Y:S02]  /*3420*/  CS2R R100, SRZ ;  /* 0x0000000000647805 */ /* 0x000fe4000001ff00 */
[----:B------:R-:W-:-:S02]  /*3430*/  CS2R R102, SRZ ;  /* 0x0000000000667805 */ /* 0x000fc4000001ff00 */
[C---:B------:R-:W-:Y:S02]  /*3440*/  LEA R10, R19.reuse, R8, 0x3 ;  /* 0x00000008130a7211 */ /* 0x040fe400078e18ff */
[----:B------:R-:W-:Y:S02]  /*3450*/  CS2R R104, SRZ ;  /* 0x0000000000687805 */ /* 0x000fe4000001ff00 */
[----:B------:R-:W-:Y:S01]  /*3460*/  CS2R R106, SRZ ;  /* 0x00000000006a7805 */ /* 0x000fe2000001ff00 */
[----:B-1----:R-:W-:Y:S01]  /*3470*/  IMAD R16, R16, UR61, RZ ;  /* 0x0000003d10107c24 */ /* 0x002fe2000f8e02ff */
[----:B------:R-:W-:Y:S01]  /*3480*/  LEA R11, R19, R10, 0x3 ;  /* 0x0000000a130b7211 */ /* 0x000fe200078e18ff */
[C---:B------:R-:W-:Y:S01]  /*3490*/  IMAD R161, R17.reuse, 0xa, RZ ;  /* 0x0000000a11a17824 */ /* 0x040fe200078e02ff */
[C---:B------:R-:W-:Y:S01]  /*34a0*/  SHF.L.U32 R21, R17.reuse, 0x2, RZ ;  /* 0x0000000211157819 */ /* 0x040fe200000006ff */
[----:B------:R-:W-:Y:S01]  /*34b0*/  IMAD.SHL.U32 R224, R16, 0x2, RZ ;  /* 0x0000000210e07824 */ /* 0x000fe200078e00ff */
[----:B------:R-:W-:Y:S01]  /*34c0*/  SHF.L.U32 R157, R17, 0x3, RZ ;  /* 0x00000003119d7819 */ /* 0x000fe200000006ff */
[----:B------:R-:W-:Y:S01]  /*34d0*/  IMAD R12, R19, 0x8, R11 ;  /* 0x00000008130c7824 */ /* 0x000fe200078e020b */
[----:B------:R-:W-:Y:S01]  /*34e0*/  CS2R R108, SRZ ;  /* 0x00000000006c7805 */ /* 0x000fe2000001ff00 */
[----:B--2---:R-:W-:Y:S01]  /*34f0*/  IMAD R236, R236, UR61, RZ ;  /* 0x0000003decec7c24 */ /* 0x004fe2000f8e02ff */
[----:B------:R-:W-:Y:S01]  /*3500*/  IADD3 R224, P1, P2, R225, UR8, R224 ;  /* 0x00000008e1e07c10 */ /* 0x000fe2000fa3e0e0 */
[----:B------:R-:W-:Y:S01]  /*3510*/  IMAD R4, R4, R237, RZ ;  /* 0x000000ed04047224 */ /* 0x000fe200078e02ff */
[----:B------:R-:W-:Y:S01]  /*3520*/  LEA R2, R19, R12, 0x3 ;  /* 0x0000000c13027211 */ /* 0x000fe200078e18ff */
[----:B------:R-:W-:Y:S01]  /*3530*/  IMAD.SHL.U32 R0, R236, 0x2, RZ ;  /* 0x00000002ec007824 */ /* 0x000fe200078e00ff */
[----:B------:R-:W-:Y:S01]  /*3540*/  IADD3 R178, P6, R161, R224, RZ ;  /* 0x000000e0a1b27210 */ /* 0x000fe20007fde0ff */
[----:B------:R-:W-:Y:S01]  /*3550*/  IMAD.HI R16, R16, 0x2, RZ ;  /* 0x0000000210107827 */ /* 0x000fe200078e02ff */
[----:B------:R-:W-:Y:S01]  /*3560*/  SHF.L.U32 R5, R4, 0x1, RZ ;  /* 0x0000000104057819 */ /* 0x000fe200000006ff */
[----:B------:R-:W-:Y:S01]  /*3570*/  UMOV UR8, URZ ;  /* 0x0000003f00087c82 */ /* 0x000fe20008000000 */
[----:B------:R-:W-:Y:S01]  /*3580*/  CS2R R110, SRZ ;  /* 0x00000000006e7805 */ /* 0x000fe2000001ff00 */
[----:B------:R-:W-:Y:S01]  /*3590*/  IMAD R13, R19, 0x8, R2 ;  /* 0x00000008130d7824 */ /* 0x000fe200078e0202 */
[----:B------:R-:W-:Y:S01]  /*35a0*/  IADD3 R193, P0, P3, R5, UR10, R0 ;  /* 0x0000000a05c17c10 */ /* 0x000fe2000fb1e000 */
[----:B------:R-:W-:Y:S01]  /*35b0*/  IMAD.HI R236, R236, 0x2, RZ ;  /* 0x00000002ecec7827 */ /* 0x000fe200078e02ff */
[----:B------:R-:W-:Y:S01]  /*35c0*/  IADD3.X R225, R3, UR9, R16, P1, P2 ;  /* 0x0000000903e17c10 */ /* 0x000fe20008fe4410 */
[----:B------:R-:W-:Y:S01]  /*35d0*/  UIADD3 UR9, UR4, 0x8000, URZ ;  /* 0x0000800004097890 */ /* 0x000fe2000fffe03f */
[C---:B------:R-:W-:Y:S01]  /*35e0*/  LEA R0, R19.reuse, R13, 0x3 ;  /* 0x0000000d13007211 */ /* 0x040fe200078e18ff */
[----:B------:R-:W-:Y:S01]  /*35f0*/  IMAD.HI R9, R4, 0x2, RZ ;  /* 0x0000000204097827 */ /* 0x000fe200078e02ff */
[-C--:B------:R-:W-:Y:S01]  /*3600*/  LEA R220, P1, R10, R193.reuse, 0x1 ;  /* 0x000000c10adc7211 */ /* 0x080fe200078208ff */
[----:B------:R-:W-:Y:S01]  /*3610*/  USHF.R.U32.HI UR9, URZ, 0x4, UR9 ;  /* 0x000000043f097899 */ /* 0x000fe20008011609 */
[----:B------:R-:W-:Y:S01]  /*3620*/  LEA R3, R19, R0, 0x3 ;  /* 0x0000000013037211 */ /* 0x000fe200078e18ff */
[----:B------:R-:W-:Y:S01]  /*3630*/  IMAD R189, R17, 0x14, RZ ;  /* 0x0000001411bd7824 */ /* 0x000fe200078e02ff */
[----:B------:R-:W-:Y:S01]  /*3640*/  IADD3.X R15, R9, UR11, R236, P0, P3 ;  /* 0x0000000b090f7c10 */ /* 0x000fe200087e64ec */
[----:B------:R-:W-:Y:S01]  /*3650*/  IMAD R23, R17, 0x5, RZ ;  /* 0x0000000511177824 */ /* 0x000fe200078e02ff */
[----:B------:R-:W-:Y:S01]  /*3660*/  LEA R222, P0, R8, R193, 0x1 ;  /* 0x000000c108de7211 */ /* 0x000fe200078008ff */
[----:B------:R-:W-:Y:S01]  /*3670*/  IMAD R4, R19, 0x8, R3 ;  /* 0x0000000813047824 */ /* 0x000fe200078e0203 */
[-C--:B------:R-:W-:Y:S01]  /*3680*/  LEA.HI.X.SX32 R221, R10, R15.reuse, 0x1, P1 ;  /* 0x0000000f0add7211 */ /* 0x080fe200008f0eff */
[C---:B------:R-:W-:Y:S01]  /*3690*/  IMAD R191, R17.reuse, 0x12, RZ ;  /* 0x0000001211bf7824 */ /* 0x040fe200078e02ff */
[----:B------:R-:W-:Y:S01]  /*36a0*/  LEA.HI.X.SX32 R223, R8, R15, 0x1, P0 ;  /* 0x0000000f08df7211 */ /* 0x000fe200000f0eff */
[----:B------:R-:W-:Y:S01]  /*36b0*/  IMAD R187, R17, 0x16, RZ ;  /* 0x0000001611bb7824 */ /* 0x000fe200078e02ff */
[----:B------:R-:W-:Y:S01]  /*36c0*/  LEA R5, R19, R4, 0x3 ;  /* 0x0000000413057211 */ /* 0x000fe200078e18ff */
[C---:B------:R-:W-:Y:S01]  /*36d0*/  IMAD R153, R17.reuse, 0x6, RZ ;  /* 0x0000000611997824 */ /* 0x040fe200078e02ff */
[----:B------:R-:W-:Y:S01]  /*36e0*/  LEA R214, P1, R2, R193, 0x1 ;  /* 0x000000c102d67211 */ /* 0x000fe200078208ff */
[----:B------:R-:W-:Y:S01]  /*36f0*/  IMAD R165, R17, 0xc, RZ ;  /* 0x0000000c11a57824 */ /* 0x000fe200078e02ff */
[----:B------:R-:W-:Y:S01]  /*3700*/  LEA R8, R19, R5, 0x3 ;  /* 0x0000000513087211 */ /* 0x000fe200078e18ff */
[----:B------:R-:W-:Y:S01]  /*3710*/  IMAD R185, R17, 0x18, RZ ;  /* 0x0000001811b97824 */ /* 0x000fe200078e02ff */
[-C--:B------:R-:W-:Y:S01]  /*3720*/  LEA R218, P2, R11, R193.reuse, 0x1 ;  /* 0x000000c10bda7211 */ /* 0x080fe200078408ff */
[C---:B------:R-:W-:Y:S01]  /*3730*/  IMAD R183, R17.reuse, 0x1a, RZ ;  /* 0x0000001a11b77824 */ /* 0x040fe200078e02ff */
[----:B------:R-:W-:Y:S01]  /*3740*/  LEA R216, P0, R12, R193, 0x1 ;  /* 0x000000c10cd87211 */ /* 0x000fe200078008ff */
[----:B------:R-:W-:Y:S01]  /*3750*/  IMAD R159, R17, 0x9, RZ ;  /* 0x00000009119f7824 */ /* 0x000fe200078e02ff */
[-C--:B------:R-:W-:Y:S01]  /*3760*/  LEA.HI.X.SX32 R215, R2, R15.reuse, 0x1, P1 ;  /* 0x0000000f02d77211 */ /* 0x080fe200008f0eff */
[----:B------:R-:W-:Y:S01]  /*3770*/  IMAD R2, R19, 0x8, R8 ;  /* 0x0000000813027824 */ /* 0x000fe200078e0208 */
[-C--:B------:R-:W-:Y:S01]  /*3780*/  LEA.HI.X.SX32 R219, R11, R15.reuse, 0x1, P2 ;  /* 0x0000000f0bdb7211 */ /* 0x080fe200010f0eff */
[C---:B------:R-:W-:Y:S01]  /*3790*/  IMAD R163, R17.reuse, 0xb, RZ ;  /* 0x0000000b11a37824 */ /* 0x040fe200078e02ff */
[----:B------:R-:W-:Y:S01]  /*37a0*/  LEA.HI.X.SX32 R217, R12, R15, 0x1, P0 ;  /* 0x0000000f0cd97211 */ /* 0x000fe200000f0eff */
[----:B------:R-:W-:Y:S01]  /*37b0*/  IMAD R167, R17, 0xd, RZ ;  /* 0x0000000d11a77824 */ /* 0x000fe200078e02ff */
[-C--:B------:R-:W-:Y:S01]  /*37c0*/  LEA R212, P2, R13, R193.reuse, 0x1 ;  /* 0x000000c10dd47211 */ /* 0x080fe200078408ff */
[----:B------:R-:W-:Y:S01]  /*37d0*/  IMAD R181, R17, 0x1c, RZ ;  /* 0x0000001c11b57824 */ /* 0x000fe200078e02ff */
[C---:B------:R-:W-:Y:S01]  /*37e0*/  LEA R210, P0, R0.reuse, R193, 0x1 ;  /* 0x000000c100d27211 */ /* 0x040fe200078008ff */
[----:B------:R-:W-:Y:S01]  /*37f0*/  USGXT.U32 UR38, UR9, 0xe ;  /* 0x0000000e0926789a */ /* 0x000fe20008000000 */
[----:B------:R-:W-:Y:S01]  /*3800*/  LEA R9, R19, R2, 0x3 ;  /* 0x0000000213097211 */ /* 0x000fe200078e18ff */
[----:B------:R-:W-:Y:S01]  /*3810*/  IMAD R169, R17, 0xe, RZ ;  /* 0x0000000e11a97824 */ /* 0x000fe200078e02ff */
[-C--:B------:R-:W-:Y:S01]  /*3820*/  LEA.HI.X.SX32 R213, R13, R15.reuse, 0x1, P2 ;  /* 0x0000000f0dd57211 */ /* 0x080fe200010f0eff */
[----:B------:R-:W-:Y:S01]  /*3830*/  IMAD R171, R17, 0x1e, RZ ;  /* 0x0000001e11ab7824 */ /* 0x000fe200078e02ff */
[----:B------:R-:W-:Y:S01]  /*3840*/  LEA.HI.X.SX32 R211, R0, R15, 0x1, P0 ;  /* 0x0000000f00d37211 */ /* 0x000fe200000f0eff */
[----:B------:R-:W-:Y:S01]  /*3850*/  UIADD3 UR10, UP0, UR36, 0x80, URZ ;  /* 0x00000080240a7890 */ /* 0x000fe2000ff1e03f */
[-C--:B------:R-:W-:Y:S01]  /*3860*/  LEA R208, P1, R3, R193.reuse, 0x1 ;  /* 0x000000c103d07211 */ /* 0x080fe200078208ff */
[----:B------:R-:W-:Y:S01]  /*3870*/  UIADD3 UR14, UP1, UR38, 0x2, URZ ;  /* 0x00000002260e7890 */ /* 0x000fe2000ff3e03f */
[C---:B------:R-:W-:Y:S01]  /*3880*/  LEA R206, P2, R4.reuse, R193, 0x1 ;  /* 0x000000c104ce7211 */ /* 0x040fe200078408ff */
[----:B------:R-:W-:Y:S01]  /*3890*/  IMAD R155, R17, 0x7, RZ ;  /* 0x00000007119b7824 */ /* 0x000fe200078e02ff */
[----:B------:R-:W-:Y:S01]  /*38a0*/  LEA R0, R19, R9, 0x3 ;  /* 0x0000000913007211 */ /* 0x000fe200078e18ff */
[----:B------:R-:W-:Y:S01]  /*38b0*/  IMAD R177, R17, 0xf, RZ ;  /* 0x0000000f11b17824 */ /* 0x000fe200078e02ff */
[-C--:B------:R-:W-:Y:S01]  /*38c0*/  LEA.HI.X.SX32 R209, R3, R15.reuse, 0x1, P1 ;  /* 0x0000000f03d17211 */ /* 0x080fe200008f0eff */
[----:B------:R-:W-:Y:S01]  /*38d0*/  UIADD3.X UR9, UR5, 0x40000040, URZ, UP0, !UPT ;  /* 0x4000004005097890 */ /* 0x000fe200087fe43f */
[----:B------:R-:W-:Y:S01]  /*38e0*/  LEA.HI.X.SX32 R207, R4, R15, 0x1, P2 ;  /* 0x0000000f04cf7211 */ /* 0x000fe200010f0eff */
[----:B------:R-:W-:Y:S01]  /*38f0*/  IMAD R3, R19, 0x8, R0 ;  /* 0x0000000813037824 */ /* 0x000fe200078e0200 */
[-C--:B------:R-:W-:Y:S01]  /*3900*/  LEA R200, P2, R2, R193.reuse, 0x1 ;  /* 0x000000c102c87211 */ /* 0x080fe200078408ff */
[----:B------:R-:W-:Y:S01]  /*3910*/  UIADD3.X UR11, UR8, 0x40000040, URZ, UP1, !UPT ;  /* 0x40000040080b7890 */ /* 0x000fe20008ffe43f */
[-C--:B------:R-:W-:Y:S01]  /*3920*/  LEA R204, P0, R5, R193.reuse, 0x1 ;  /* 0x000000c105cc7211 */ /* 0x080fe200078008ff */
[----:B------:R-:W-:Y:S01]  /*3930*/  UMOV UR42, UR38 ;  /* 0x00000026002a7c82 */ /* 0x000fe20008000000 */
[----:B------:R-:W-:Y:S01]  /*3940*/  LEA R202, P1, R8, R193, 0x1 ;  /* 0x000000c108ca7211 */ /* 0x000fe200078208ff */
[----:B------:R-:W-:Y:S01]  /*3950*/  UMOV UR8, UR10 ;  /* 0x0000000a00087c82 */ /* 0x000fe20008000000 */
[----:B------:R-:W-:Y:S01]  /*3960*/  LEA.HI.X.SX32 R201, R2, R15, 0x1, P2 ;  /* 0x0000000f02c97211 */ /* 0x000fe200010f0eff */
[----:B------:R-:W-:Y:S01]  /*3970*/  IMAD.MOV.U32 R11, RZ, RZ, 0x3f800000 ;  /* 0x3f800000ff0b7424 */ /* 0x000fe200078e00ff */
[----:B------:R-:W-:Y:S01]  /*3980*/  LEA R2, R19, R3, 0x3 ;  /* 0x0000000313027211 */ /* 0x000fe200078e18ff */
[----:B------:R-:W-:Y:S01]  /*3990*/  IMAD R19, R17, 0x3, RZ ;  /* 0x0000000311137824 */ /* 0x000fe200078e02ff */
[-C--:B------:R-:W-:Y:S01]  /*39a0*/  LEA.HI.X.SX32 R205, R5, R15.reuse, 0x1, P0 ;  /* 0x0000000f05cd7211 */ /* 0x080fe200000f0eff */
[----:B------:R-:W-:Y:S01]  /*39b0*/  IMAD.MOV.U32 R12, RZ, RZ, 0x3f800000 ;  /* 0x3f800000ff0c7424 */ /* 0x000fe200078e00ff */
[----:B------:R-:W-:-:S02]  /*39c0*/  LEA.HI.X.SX32 R203, R8, R15, 0x1, P1 ;  /* 0x0000000f08cb7211 */ /* 0x000fc400008f0eff */
[----:B------:R-:W-:Y:S02]  /*39d0*/  CS2R R112, SRZ ;  /* 0x0000000000707805 */ /* 0x000fe4000001ff00 */
[-C--:B------:R-:W-:Y:S02]  /*39e0*/  LEA R198, P0, R9, R193.reuse, 0x1 ;  /* 0x000000c109c67211 */ /* 0x080fe400078008ff */
[----:B------:R-:W-:Y:S02]  /*39f0*/  CS2R R114, SRZ ;  /* 0x0000000000727805 */ /* 0x000fe4000001ff00 */
[-C--:B------:R-:W-:Y:S02]  /*3a00*/  LEA R196, P1, R0, R193.reuse, 0x1 ;  /* 0x000000c100c47211 */ /* 0x080fe400078208ff */
[----:B------:R-:W-:Y:S02]  /*3a10*/  CS2R R116, SRZ ;  /* 0x0000000000747805 */ /* 0x000fe4000001ff00 */
[----:B------:R-:W-:-:S02]  /*3a20*/  LEA R194, P2, R3, R193, 0x1 ;  /* 0x000000c103c27211 */ /* 0x000fc400078408ff */
[----:B------:R-:W-:Y:S02]  /*3a30*/  CS2R R118, SRZ ;  /* 0x0000000000767805 */ /* 0x000fe4000001ff00 */
[----:B------:R-:W-:Y:S02]  /*3a40*/  LEA R192, P3, R2, R193, 0x1 ;  /* 0x000000c102c07211 */ /* 0x000fe400078608ff */
[----:B------:R-:W-:Y:S02]  /*3a50*/  CS2R R120, SRZ ;  /* 0x0000000000787805 */ /* 0x000fe4000001ff00 */
[----:B------:R-:W-:Y:S02]  /*3a60*/  IADD3 R188, P5, R189, R224, RZ ;  /* 0x000000e0bdbc7210 */ /* 0x000fe40007fbe0ff */
[----:B------:R-:W-:Y:S02]  /*3a70*/  CS2R R122, SRZ ;  /* 0x00000000007a7805 */ /* 0x000fe4000001ff00 */
[----:B------:R-:W-:-:S02]  /*3a80*/  LEA.HI.X.SX32 R199, R9, R15, 0x1, P0 ;  /* 0x0000000f09c77211 */ /* 0x000fc400000f0eff */
[----:B------:R-:W-:Y:S02]  /*3a90*/  CS2R R124, SRZ ;  /* 0x00000000007c7805 */ /* 0x000fe4000001ff00 */
[-C--:B------:R-:W-:Y:S02]  /*3aa0*/  LEA.HI.X.SX32 R197, R0, R15.reuse, 0x1, P1 ;  /* 0x0000000f00c57211 */ /* 0x080fe400008f0eff */
[----:B------:R-:W-:Y:S02]  /*3ab0*/  CS2R R126, SRZ ;  /* 0x00000000007e7805 */ /* 0x000fe4000001ff00 */
[-C--:B------:R-:W-:Y:S01]  /*3ac0*/  LEA.HI.X.SX32 R195, R3, R15.reuse, 0x1, P2 ;  /* 0x0000000f03c37211 */ /* 0x080fe200010f0eff */
[----:B------:R-:W-:Y:S01]  /*3ad0*/  IMAD.MOV.U32 R3, RZ, RZ, -0x800000 ;  /* 0xff800000ff037424 */ /* 0x000fe200078e00ff */
[----:B------:R-:W-:Y:S02]  /*3ae0*/  LEA.HI.X.SX32 R193, R2, R15, 0x1, P3 ;  /* 0x0000000f02c17211 */ /* 0x000fe400018f0eff */
[----:B------:R-:W-:-:S02]  /*3af0*/  CS2R R128, SRZ ;  /* 0x0000000000807805 */ /* 0x000fc4000001ff00 */
[----:B------:R-:W-:Y:S01]  /*3b00*/  LOP3.LUT R9, R7, 0x10, RZ, 0x3c, !PT ;  /* 0x0000001007097812 */ /* 0x000fe200078e3cff */
[----:B------:R-:W-:Y:S01]  /*3b10*/  IMAD.SHL.U32 R9, R17, 0x2, RZ ;  /* 0x0000000211097824 */ /* 0x000fe200078e00ff */
[-C--:B------:R-:W-:Y:S02]  /*3b20*/  LEA.HI.X.SX32 R179, R23, R225.reuse, 0x1, P6 ;  /* 0x000000e117b37211 */ /* 0x080fe400030f0eff */
[----:B------:R-:W-:Y:S02]  /*3b30*/  CS2R R130, SRZ ;  /* 0x0000000000827805 */ /* 0x000fe4000001ff00 */
[----:B------:R-:W-:Y:S02]  /*3b40*/  LEA.HI.X.SX32 R189, R161, R225, 0x1, P5 ;  /* 0x000000e1a1bd7211 */ /* 0x000fe400028f0eff */
[----:B------:R-:W-:Y:S02]  /*3b50*/  CS2R R132, SRZ ;  /* 0x0000000000847805 */ /* 0x000fe4000001ff00 */
[----:B------:R-:W-:-:S02]  /*3b60*/  IADD3 R190, P3, R191, R224, RZ ;  /* 0x000000e0bfbe7210 */ /* 0x000fc40007f7e0ff */
[----:B------:R-:W-:Y:S02]  /*3b70*/  CS2R R134, SRZ ;  /* 0x0000000000867805 */ /* 0x000fe4000001ff00 */
[-C--:B------:R-:W-:Y:S02]  /*3b80*/  IADD3 R186, P0, R187, R224.reuse, RZ ;  /* 0x000000e0bbba7210 */ /* 0x080fe40007f1e0ff */
[----:B------:R-:W-:Y:S02]  /*3b90*/  CS2R R136, SRZ ;  /* 0x0000000000887805 */ /* 0x000fe4000001ff00 */
[-C--:B------:R-:W-:Y:S02]  /*3ba0*/  IADD3 R184, P2, R185, R224.reuse, RZ ;  /* 0x000000e0b9b87210 */ /* 0x080fe40007f5e0ff */
        /* <DEDUP_REMOVED lines=9> */
[-C--:B------:R-:W-:Y:S02]  /*3c40*/  LEA.HI.X.SX32 R191, R159, R225.reuse, 0x1, P3 ;  /* 0x000000e19fbf7211 */ /* 0x080fe400018f0eff */
[----:B------:R-:W-:Y:S02]  /*3c50*/  CS2R R148, SRZ ;  /* 0x0000000000947805 */ /* 0x000fe4000001ff00 */
[-C--:B------:R-:W-:Y:S02]  /*3c60*/  LEA.HI.X.SX32 R187, R163, R225.reuse, 0x1, P0 ;  /* 0x000000e1a3bb7211 */ /* 0x080fe400000f0eff */
[----:B------:R-:W-:Y:S02]  /*3c70*/  CS2R R150, SRZ ;  /* 0x0000000000967805 */ /* 0x000fe4000001ff00 */
[----:B------:R-:W-:-:S02]  /*3c80*/  LEA.HI.X.SX32 R175, R19, R225, 0x1, P6 ;  /* 0x000000e113af7211 */ /* 0x000fc400030f0eff */
[----:B------:R-:W-:Y:S02]  /*3c90*/  CS2R R24, SRZ ;  /* 0x0000000000187805 */ /* 0x000fe4000001ff00 */
[-C--:B------:R-:W-:Y:S02]  /*3ca0*/  LEA.HI.X.SX32 R173, R153, R225.reuse, 0x1, P5 ;  /* 0x000000e199ad7211 */ /* 0x080fe400028f0eff */
[----:B------:R-:W-:Y:S02]  /*3cb0*/  CS2R R26, SRZ ;  /* 0x00000000001a7805 */ /* 0x000fe4000001ff00 */
[-C--:B------:R-:W-:Y:S02]  /*3cc0*/  LEA.HI.X.SX32 R185, R165, R225.reuse, 0x1, P2 ;  /* 0x000000e1a5b97211 */ /* 0x080fe400010f0eff */
[----:B------:R-:W-:Y:S02]  /*3cd0*/  CS2R R28, SRZ ;  /* 0x00000000001c7805 */ /* 0x000fe4000001ff00 */
[----:B------:R-:W-:-:S02]  /*3ce0*/  LEA.HI.X.SX32 R183, R167, R225, 0x1, P1 ;  /* 0x000000e1a7b77211 */ /* 0x000fc400008f0eff */
[----:B------:R-:W-:Y:S02]  /*3cf0*/  CS2R R30, SRZ ;  /* 0x00000000001e7805 */ /* 0x000fe4000001ff00 */
[-C--:B------:R-:W-:Y:S02]  /*3d00*/  IADD3 R176, P3, R171, R224.reuse, RZ ;  /* 0x000000e0abb07210 */ /* 0x080fe40007f7e0ff */
[----:B------:R-:W-:Y:S02]  /*3d10*/  CS2R R32, SRZ ;  /* 0x0000000000207805 */ /* 0x000fe4000001ff00 */
[-C--:B------:R-:W-:Y:S02]  /*3d20*/  IADD3 R170, P0, R169, R224.reuse, RZ ;  /* 0x000000e0a9aa7210 */ /* 0x080fe40007f1e0ff */
[----:B------:R-:W-:Y:S02]  /*3d30*/  CS2R R34, SRZ ;  /* 0x0000000000227805 */ /* 0x000fe4000001ff00 */
[----:B------:R-:W-:-:S02]  /*3d40*/  IADD3 R168, P6, R9, R224, RZ ;  /* 0x000000e009a87210 */ /* 0x000fc40007fde0ff */
[----:B------:R-:W-:Y:S02]  /*3d50*/  CS2R R36, SRZ ;  /* 0x0000000000247805 */ /* 0x000fe4000001ff00 */
[CC--:B------:R-:W-:Y:S02]  /*3d60*/  LEA R22, P5, R17.reuse, R224.reuse, 0x2 ;  /* 0x000000e011167211 */ /* 0x0c0fe400078a10ff */
[----:B------:R-:W-:Y:S02]  /*3d70*/  CS2R R38, SRZ ;  /* 0x0000000000267805 */ /* 0x000fe4000001ff00 */
[CC--:B------:R-:W-:Y:S02]  /*3d80*/  LEA R20, P2, R17.reuse, R224.reuse, 0x3 ;  /* 0x000000e011147211 */ /* 0x0c0fe400078418ff */
[----:B------:R-:W-:Y:S02]  /*3d90*/  CS2R R40, SRZ ;  /* 0x0000000000287805 */ /* 0x000fe4000001ff00 */
[----:B------:R-:W-:-:S02]  /*3da0*/  LEA R18, P1, R17, R224, 0x4 ;  /* 0x000000e011127211 */ /* 0x000fc400078220ff */
[----:B------:R-:W-:Y:S02]  /*3db0*/  CS2R R42, SRZ ;  /* 0x00000000002a7805 */ /* 0x000fe4000001ff00 */
[----:B------:R-:W-:Y:S02]  /*3dc0*/  LEA.HI.X.SX32 R181, R169, R225, 0x1, P4 ;  /* 0x000000e1a9b57211 */ /* 0x000fe400020f0eff */
[----:B------:R-:W-:Y:S02]  /*3dd0*/  CS2R R44, SRZ ;  /* 0x00000000002c7805 */ /* 0x000fe4000001ff00 */
[----:B------:R-:W-:Y:S02]  /*3de0*/  MOV R4, 0xff800000 ;  /* 0xff80000000047802 */ /* 0x000fe40000000f00 */
[----:B------:R-:W-:Y:S02]  /*3df0*/  CS2R R46, SRZ ;  /* 0x00000000002e7805 */ /* 0x000fe4000001ff00 */
[----:B------:R-:W-:-:S02]  /*3e00*/  MOV R2, RZ ;  /* 0x000000ff00027202 */ /* 0x000fc40000000f00 */
[----:B------:R-:W-:Y:S02]  /*3e10*/  CS2R R48, SRZ ;  /* 0x0000000000307805 */ /* 0x000fe4000001ff00 */
[----:B------:R-:W-:Y:S02]  /*3e20*/  MOV R5, RZ ;  /* 0x000000ff00057202 */ /* 0x000fe40000000f00 */
[----:B------:R-:W-:Y:S02]  /*3e30*/  CS2R R50, SRZ ;  /* 0x0000000000327805 */ /* 0x000fe4000001ff00 */
[----:B------:R-:W-:Y:S02]  /*3e40*/  MOV R13, 0x3f800000 ;  /* 0x3f800000000d7802 */ /* 0x000fe40000000f00 */
[----:B------:R-:W-:Y:S02]  /*3e50*/  CS2R R52, SRZ ;  /* 0x0000000000347805 */ /* 0x000fe4000001ff00 */
[----:B------:R-:W-:-:S02]  /*3e60*/  MOV R0, 0xff800000 ;  /* 0xff80000000007802 */ /* 0x000fc40000000f00 */
[----:B------:R-:W-:Y:S02]  /*3e70*/  CS2R R54, SRZ ;  /* 0x0000000000367805 */ /* 0x000fe4000001ff00 */
[----:B------:R-:W-:Y:S02]  /*3e80*/  MOV R15, 0xff800000 ;  /* 0xff800000000f7802 */ /* 0x000fe40000000f00 */
        /* <DEDUP_REMOVED lines=16> */
[C---:B------:R-:W-:Y:S01]  /*3f90*/  LOP3.LUT R8, R7.reuse, 0x20, RZ, 0x3c, !PT ;  /* 0x0000002007087812 */ /* 0x040fe200078e3cff */
[----:B------:R-:W-:Y:S01]  /*3fa0*/  IMAD.U32 R234, RZ, RZ, UR42 ;  /* 0x0000002affea7e24 */ /* 0x000fe2000f8e00ff */
[C---:B------:R-:W-:Y:S01]  /*3fb0*/  LOP3.LUT R251, R7.reuse, 0x30, RZ, 0x3c, !PT ;  /* 0x0000003007fb7812 */ /* 0x040fe200078e3cff */
[----:B------:R-:W-:Y:S01]  /*3fc0*/  UIADD3.64 UR18, UR8, 0x380, URZ ;  /* 0x0000038008127897 */ /* 0x000fe2000fffe03f */
[C---:B------:R-:W-:Y:S01]  /*3fd0*/  LOP3.LUT R249, R7.reuse, 0x40, RZ, 0x3c, !PT ;  /* 0x0000004007f97812 */ /* 0x040fe200078e3cff */
[----:B------:R-:W-:Y:S01]  /*3fe0*/  UMOV UR10, UR14 ;  /* 0x0000000e000a7c82 */ /* 0x000fe20008000000 */
[C---:B------:R-:W-:Y:S01]  /*3ff0*/  LOP3.LUT R245, R7.reuse, 0x50, RZ, 0x3c, !PT ;  /* 0x0000005007f57812 */ /* 0x040fe200078e3cff */
[----:B------:R-:W-:Y:S01]  /*4000*/  UIADD3.64 UR22, UR8, 0x400, URZ ;  /* 0x0000040008167897 */ /* 0x000fe2000fffe03f */
[C---:B------:R-:W-:Y:S01]  /*4010*/  LOP3.LUT R243, R7.reuse, 0x60, RZ, 0x3c, !PT ;  /* 0x0000006007f37812 */ /* 0x040fe200078e3cff */
[----:B------:R-:W-:Y:S01]  /*4020*/  UIADD3.64 UR18, UR8, 0x480, URZ ;  /* 0x0000048008127897 */ /* 0x000fe2000fffe03f */
[----:B------:R-:W-:Y:S01]  /*4030*/  LOP3.LUT R241, R7, 0x70, RZ, 0x3c, !PT ;  /* 0x0000007007f17812 */ /* 0x000fe200078e3cff */
[----:B------:R-:W-:Y:S01]  /*4040*/  UIADD3.64 UR12, UR8, 0x80, URZ ;  /* 0x00000080080c7897 */ /* 0x000fe2000fffe03f */
[-C--:B------:R-:W-:Y:S01]  /*4050*/  LEA.HI.X.SX32 R171, R155, R225.reuse, 0x1, P0 ;  /* 0x000000e19bab7211 */ /* 0x080fe200000f0eff */
        /* <DEDUP_REMOVED lines=9> */
[----:B------:R-:W-:Y:S01]  /*40f0*/  LEA.HI.X.SX32 R169, R17, R225, 0x1, P6 ;  /* 0x000000e111a97211 */ /* 0x000fe200030f0eff */
[----:B------:R-:W-:Y:S01]  /*4100*/  UIADD3.64 UR40, UR8, 0x500, URZ ;  /* 0x0000050008287897 */ /* 0x000fe2000fffe03f */
[----:B------:R-:W-:Y:S01]  /*4110*/  MOV R235, UR43 ;  /* 0x0000002b00eb7c02 */ /* 0x000fe20008000f00 */
[----:B------:R-:W-:-:S02]  /*4120*/  UIADD3.64 UR44, UR8, 0x580, URZ ;  /* 0x00000580082c7897 */ /* 0x000fc4000fffe03f */
[----:B------:R-:W-:Y:S02]  /*4130*/  UIADD3.64 UR48, UR8, 0x600, URZ ;  /* 0x0000060008307897 */ /* 0x000fe4000fffe03f */
[----:B------:R-:W-:Y:S02]  /*4140*/  UIADD3.64 UR52, UR8, 0x680, URZ ;  /* 0x0000068008347897 */ /* 0x000fe4000fffe03f */
[----:B------:R-:W-:Y:S02]  /*4150*/  UIADD3.64 UR56, UR8, 0x700, URZ ;  /* 0x0000070008387897 */ /* 0x000fe4000fffe03f */
[----:B------:R-:W-:Y:S02]  /*4160*/  UIADD3.64 UR14, UR10, 0x2, URZ ;  /* 0x000000020a0e7897 */ /* 0x000fe4000fffe03f */
[----:B------:R-:W-:Y:S02]  /*4170*/  UIADD3.64 UR18, UR10, 0x4, URZ ;  /* 0x000000040a127897 */ /* 0x000fe4000fffe03f */
[----:B------:R-:W-:-:S02]  /*4180*/  UIADD3.64 UR22, UR10, 0x7e, URZ ;  /* 0x0000007e0a167897 */ /* 0x000fc4000fffe03f */
[----:B------:R-:W-:Y:S02]  /*4190*/  UIADD3.64 UR26, UR10, 0x80, URZ ;  /* 0x000000800a1a7897 */ /* 0x000fe4000fffe03f */
[----:B------:R-:W-:Y:S02]  /*41a0*/  UIADD3.64 UR30, UR10, 0x82, URZ ;  /* 0x000000820a1e7897 */ /* 0x000fe4000fffe03f */
[----:B------:R-:W-:Y:S01]  /*41b0*/  UIADD3.64 UR34, UR10, 0x84, URZ ;  /* 0x000000840a227897 */ /* 0x000fe2000fffe03f */
[----:B------:R-:W-:Y:S01]  /*41c0*/  UMOV UR60, URZ ;  /* 0x0000003f003c7c82 */ /* 0x000fe20008000000 */
[----:B------:R-:W-:Y:S01]  /*41d0*/  ULDC UR5, c[0x0][0x238] ;  /* 0x00008e0000057ab9 */ /* 0x000fe20000000800 */
[----:B------:R-:W-:-:S09]  /*41e0*/  UMOV UR39, 0x40000040 ;  /* 0x4000004000277882 */ /* 0x000fd20000000000 */
.L_x_1:
[C---:B------:R-:W-:Y:S01]  /*41f0*/  IMAD.WIDE R8, R2.reuse, 0x2, R224 ;  /* 0x0000000202087825 */ /* 0x040fe200078e02e0 */
[----:B------:R-:W-:Y:S02]  /*4200*/  MOV R228, UR53 ;  /* 0x0000003500e47c02 */ /* 0x000fe40008000f00 */
[----:B------:R-:W-:Y:S01]  /*4210*/  MOV R226, UR52 ;  /* 0x0000003400e27c02 */ /* 0x000fe20008000f00 */
[C---:B------:R-:W-:Y:S01]  /*4220*/  IMAD.WIDE R152, R2.reuse, 0x2, R168 ;  /* 0x0000000202987825 */ /* 0x040fe200078e02a8 */
[----:B------:R0:W2:Y:S01]  /*4230*/  LDG.E.U16 R10, desc[UR6][R8.64] ;  /* 0x00000006080a7981 */ /* 0x0000a2000c1e1500 */
[----:B------:R-:W-:Y:S02]  /*4240*/  MOV R227, UR57 ;  /* 0x0000003900e37c02 */ /* 0x000fe40008000f00 */
[----:B------:R-:W-:Y:S01]  /*4250*/  IMAD.WIDE R154, R2, 0x2, R22 ;  /* 0x00000002029a7825 */ /* 0x000fe200078e0216 */
[----:B------:R1:W3:Y:S01]  /*4260*/  LDG.E.U16 R160, desc[UR6][R152.64] ;  /* 0x0000000698a07981 */ /* 0x0002e2000c1e1500 */
[----:B------:R-:W-:-:S03]  /*4270*/  MOV R16, UR56 ;  /* 0x0000003800107c02 */ /* 0x000fc60008000f00 */
[----:B------:R4:W5:Y:S01]  /*4280*/  LDG.E.U16 R161, desc[UR6][R154.64] ;  /* 0x000000069aa17981 */ /* 0x000962000c1e1500 */
[----:B0-----:R-:W-:-:S04]  /*4290*/  IMAD.WIDE R8, R2, 0x2, R174 ;  /* 0x0000000202087825 */ /* 0x001fc800078e02ae */
[C---:B-1----:R-:W-:Y:S01]  /*42a0*/  IMAD.WIDE R152, R2.reuse, 0x2, R20 ;  /* 0x0000000202987825 */ /* 0x042fe200078e0214 */
[----:B------:R0:W5:Y:S03]  /*42b0*/  LDG.E.U16 R162, desc[UR6][R8.64] ;  /* 0x0000000608a27981 */ /* 0x000166000c1e1500 */
[C---:B----4-:R-:W-:Y:S01]  /*42c0*/  IMAD.WIDE R154, R2.reuse, 0x2, R178 ;  /* 0x00000002029a7825 */ /* 0x050fe200078e02b2 */
[----:B------:R1:W4:Y:S03]  /*42d0*/  LDG.E.U16 R230, desc[UR6][R152.64] ;  /* 0x0000000698e67981 */ /* 0x000326000c1e1500 */
[C---:B------:R-:W-:Y:S01]  /*42e0*/  IMAD.WIDE R156, R2.reuse, 0x2, R172 ;  /* 0x00000002029c7825 */ /* 0x040fe200078e02ac */
[----:B------:R1:W4:Y:S03]  /*42f0*/  LDG.E.U16 R232, desc[UR6][R154.64] ;  /* 0x000000069ae87981 */ /* 0x000326000c1e1500 */
[C---:B------:R-:W-:Y:S01]  /*4300*/  IMAD.WIDE R158, R2.reuse, 0x2, R18 ;  /* 0x00000002029e7825 */ /* 0x040fe200078e0212 */
[----:B------:R1:W4:Y:S03]  /*4310*/  LDG.E.U16 R236, desc[UR6][R156.64] ;  /* 0x000000069cec7981 */ /* 0x000326000c1e1500 */
[C---:B0-----:R-:W-:Y:S01]  /*4320*/  IMAD.WIDE R8, R2.reuse, 0x2, R190 ;  /* 0x0000000202087825 */ /* 0x041fe200078e02be */
[----:B------:R0:W3:Y:S03]  /*4330*/  LDG.E.U16 R164, desc[UR6][R158.64] ;  /* 0x000000069ea47981 */ /* 0x0000e6000c1e1500 */
[C---:B-1----:R-:W-:Y:S01]  /*4340*/  IMAD.WIDE R152, R2.reuse, 0x2, R188 ;  /* 0x0000000202987825 */ /* 0x042fe200078e02bc */
[----:B------:R-:W5:Y:S03]  /*4350*/  LDG.E.U16 R163, desc[UR6][R8.64] ;  /* 0x0000000608a37981 */ /* 0x000f66000c1e1500 */
[C---:B------:R-:W-:Y:S01]  /*4360*/  IMAD.WIDE R154, R2.reuse, 0x2, R186 ;  /* 0x00000002029a7825 */ /* 0x040fe200078e02ba */
[----:B------:R1:W4:Y:S03]  /*4370*/  LDG.E.U16 R165, desc[UR6][R152.64] ;  /* 0x0000000698a57981 */ /* 0x000326000c1e1500 */
[C---:B------:R-:W-:Y:S01]  /*4380*/  IMAD.WIDE R156, R2.reuse, 0x2, R184 ;  /* 0x00000002029c7825 */ /* 0x040fe200078e02b8 */
[----:B------:R1:W4:Y:S03]  /*4390*/  LDG.E.U16 R166, desc[UR6][R154.64] ;  /* 0x000000069aa67981 */ /* 0x000326000c1e1500 */
[C---:B0-----:R-:W-:Y:S01]  /*43a0*/  IMAD.WIDE R158, R2.reuse, 0x2, R182 ;  /* 0x00000002029e7825 */ /* 0x041fe200078e02b6 */
[----:B------:R-:W4:Y:S03]  /*43b0*/  LDG.E.U16 R240, desc[UR6][R156.64] ;  /* 0x000000069cf07981 */ /* 0x000f26000c1e1500 */
[C---:B-1----:R-:W-:Y:S01]  /*43c0*/  IMAD.WIDE R152, R2.reuse, 0x2, R180 ;  /* 0x0000000202987825 */ /* 0x042fe200078e02b4 */
[----:B------:R-:W4:Y:S03]  /*43d0*/  LDG.E.U16 R242, desc[UR6][R158.64] ;  /* 0x000000069ef27981 */ /* 0x000f26000c1e1500 */
[C---:B------:R-:W-:Y:S01]  /*43e0*/  IMAD.WIDE R8, R2.reuse, 0x2, R170 ;  /* 0x0000000202087825 */ /* 0x040fe200078e02aa */
[----:B------:R-:W4:Y:S03]  /*43f0*/  LDG.E.U16 R244, desc[UR6][R152.64] ;  /* 0x0000000698f47981 */ /* 0x000f26000c1e1500 */
[----:B------:R-:W-:Y:S01]  /*4400*/  IMAD.WIDE R154, R2, 0x2, R176 ;  /* 0x00000002029a7825 */ /* 0x000fe200078e02b0 */
[----:B------:R-:W4:Y:S04]  /*4410*/  LDG.E.U16 R238, desc[UR6][R8.64] ;  /* 0x0000000608ee7981 */ /* 0x000f28000c1e1500 */
[----:B------:R-:W4:Y:S01]  /*4420*/  LDG.E.U16 R246, desc[UR6][R154.64] ;  /* 0x000000069af67981 */ /* 0x000f22000c1e1500 */
[----:B------:R-:W-:Y:S01]  /*4430*/  BAR.SYNC.DEFER_BLOCKING 0x0 ;  /* 0x0000000000007b1d */ /* 0x000fe20000010000 */
[----:B------:R-:W-:-:S02]  /*4440*/  LOP3.LUT R231, R7, 0x10, RZ, 0x3c, !PT ;  /* 0x0000001007e77812 */ /* 0x000fc400078e3cff */
[----:B------:R-:W-:-:S03]  /*4450*/  LOP3.LUT R229, R7, 0x20, RZ, 0x3c, !PT ;  /* 0x0000002007e57812 */ /* 0x000fc600078e3cff */
[----:B------:R-:W-:Y:S01]  /*4460*/  UMOV UR37, 0x40000040 ;  /* 0x4000004000257882 */ /* 0x000fe20000000000 */
[----:B--2---:R-:W-:Y:S04]  /*4470*/  STS.U16 [R7+UR4+0x8000], R10 ;  /* 0x0080000a07007988 */ /* 0x004fe80008000404 */
[----:B---3--:R-:W-:Y:S04]  /*4480*/  STS.U16 [R7+UR4+0x8400], R164 ;  /* 0x008400a407007988 */ /* 0x008fe80008000404 */
[----:B------:R-:W-:Y:S04]  /*4490*/  STS.U16 [R231+UR4+0x8080], R160 ;  /* 0x008080a0e7007988 */ /* 0x000fe80008000404 */
[----:B-----5:R-:W-:Y:S04]  /*44a0*/  STS.U16 [R231+UR4+0x8480], R163 ;  /* 0x008480a3e7007988 */ /* 0x020fe80008000404 */
[----:B------:R-:W-:Y:S04]  /*44b0*/  STS.U16 [R229+UR4+0x8100], R161 ;  /* 0x008100a1e5007988 */ /* 0x000fe80008000404 */
[----:B----4-:R-:W-:Y:S04]  /*44c0*/  STS.U16 [R229+UR4+0x8500], R165 ;  /* 0x008500a5e5007988 */ /* 0x010fe80008000404 */
[----:B------:R-:W-:Y:S04]  /*44d0*/  STS.U16 [R251+UR4+0x8180], R162 ;  /* 0x008180a2fb007988 */ /* 0x000fe80008000404 */
[----:B------:R0:W-:Y:S04]  /*44e0*/  STS.U16 [R251+UR4+0x8580], R166 ;  /* 0x008580a6fb007988 */ /* 0x0001e80008000404 */
[----:B------:R-:W-:Y:S04]  /*44f0*/  STS.U16 [R249+UR4+0x8200], R230 ;  /* 0x008200e6f9007988 */ /* 0x000fe80008000404 */
[----:B------:R-:W-:Y:S04]  /*4500*/  STS.U16 [R249+UR4+0x8600], R240 ;  /* 0x008600f0f9007988 */ /* 0x000fe80008000404 */
[----:B------:R1:W-:Y:S04]  /*4510*/  STS.U16 [R245+UR4+0x8280], R232 ;  /* 0x008280e8f5007988 */ /* 0x0003e80008000404 */
[----:B------:R-:W-:Y:S04]  /*4520*/  STS.U16 [R245+UR4+0x8680], R242 ;  /* 0x008680f2f5007988 */ /* 0x000fe80008000404 */
[----:B------:R2:W-:Y:S04]  /*4530*/  STS.U16 [R243+UR4+0x8300], R236 ;  /* 0x008300ecf3007988 */ /* 0x0005e80008000404 */
[----:B------:R-:W-:Y:S04]  /*4540*/  STS.U16 [R243+UR4+0x8700], R244 ;  /* 0x008700f4f3007988 */ /* 0x000fe80008000404 */
[----:B------:R3:W-:Y:S04]  /*4550*/  STS.U16 [R241+UR4+0x8380], R238 ;  /* 0x008380eef1007988 */ /* 0x0007e80008000404 */
[----:B------:R4:W-:Y:S01]  /*4560*/  STS.U16 [R241+UR4+0x8780], R246 ;  /* 0x008780f6f1007988 */ /* 0x0009e20008000404 */
[----:B------:R5:W-:Y:S06]  /*4570*/  MEMBAR.ALL.CTA ;  /* 0x0000000000007992 */ /* 0x000bec0000008000 */
[----:B-----5:R-:W5:Y:S02]  /*4580*/  FENCE.VIEW.ASYNC.S ;  /* 0x00000000000073c6 */ /* 0x020f640000000000 */
[----:B-----5:R-:W-:Y:S06]  /*4590*/  BAR.SYNC.DEFER_BLOCKING 0x0 ;  /* 0x0000000000007b1d */ /* 0x020fec0000010000 */
[----:B0-----:R-:W-:-:S06]  /*45a0*/  WARPGROUP.ARRIVE ;  /* 0x00000000000079c5 */ /* 0x001fcc0000000000 */
[----:B------:R-:W-:Y:S04]  /*45b0*/  HGMMA.64x16x16.F32 R160, gdesc[UR36].tnspA, RZ, !UPT ;  /* 0x2020000024a079f0 */ /* 0x000fe8000c7008ff */
[----:B------:R-:W-:Y:S04]  /*45c0*/  HGMMA.64x16x16.F32 R160, gdesc[UR8].tnspA, R160 ;  /* 0x2020000008a079f0 */ /* 0x000fe800087008a0 */
[----:B------:R-:W-:Y:S04]  /*45d0*/  HGMMA.64x16x16.F32 R160, gdesc[UR12].tnspA, R160 ;  /* 0x202000000ca079f0 */ /* 0x000fe800087008a0 */
[----:B------:R-:W-:Y:S04]  /*45e0*/  HGMMA.64x16x16.F32 R160, gdesc[UR16].tnspA, R160 ;  /* 0x2020000010a079f0 */ /* 0x000fe800087008a0 */
[----:B------:R-:W-:Y:S04]  /*45f0*/  HGMMA.64x16x16.F32 R160, gdesc[UR20].tnspA, R160 ;  /* 0x2020000014a079f0 */ /* 0x000fe800087008a0 */
[----:B------:R-:W-:Y:S01]  /*4600*/  HGMMA.64x16x16.F32 R160, gdesc[UR24].tnspA, R160 ;  /* 0x2020000018a079f0 */ /* 0x000fe200087008a0 */
[----:B------:R-:W-:-:S03]  /*4610*/  UIADD3.64 UR52, UR8, 0x380, URZ ;  /* 0x0000038008347897 */ /* 0x000fc6000fffe03f */
[----:B------:R-:W-:Y:S01]  /*4620*/  HGMMA.64x16x16.F32 R160, gdesc[UR28].tnspA, R160 ;  /* 0x202000001ca079f0 */ /* 0x000fe200087008a0 */
[----:B------:R-:W-:Y:S01]  /*4630*/  UMOV UR54, UR38 ;  /* 0x0000002600367c82 */ /* 0x000fe20008000000 */
[----:B------:R-:W-:Y:S01]  /*4640*/  UMOV UR55, UR39 ;  /* 0x0000002700377c82 */ /* 0x000fe20008000000 */
[----:B------:R-:W-:Y:S01]  /*4650*/  UIADD3.64 UR56, UR8, 0x400, URZ ;  /* 0x0000040008387897 */ /* 0x000fe2000fffe03f */
[----:B------:R-:W-:Y:S04]  /*4660*/  HGMMA.64x16x16.F32 R160, gdesc[UR32].tnspA, R160 ;  /* 0x2020000020a079f0 */ /* 0x000fe800087008a0 */
[----:B------:R-:W-:Y:S01]  /*4670*/  HGMMA.64x16x16.F32 R152, gdesc[UR52].tnspA, RZ, !UPT ;  /* 0x20200000349879f0 */ /* 0x000fe2000c7008ff */
[----:B------:R-:W-:Y:S01]  /*4680*/  UMOV UR58, UR10 ;  /* 0x0000000a003a7c82 */ /* 0x000fe20008000000 */
[----:B------:R-:W-:Y:S01]  /*4690*/  UMOV UR59, UR11 ;  /* 0x0000000b003b7c82 */ /* 0x000fe20008000000 */
[----:B------:R-:W-:Y:S01]  /*46a0*/  MOV R10, UR36 ;  /* 0x00000024000a7c02 */ /* 0x000fe20008000f00 */
[----:B------:R-:W-:Y:S01]  /*46b0*/  UIADD3.64 UR36, UR8, 0x480, URZ ;  /* 0x0000048008247897 */ /* 0x000fe2000fffe03f */
[----:B------:R-:W-:Y:S01]  /*46c0*/  HGMMA.64x16x16.F32 R152, gdesc[UR56].tnspA, R152 ;  /* 0x20200000389879f0 */ /* 0x000fe20008700898 */
[----:B------:R-:W-:Y:S01]  /*46d0*/  MOV R8, UR39 ;  /* 0x0000002700087c02 */ /* 0x000fe20008000f00 */
[----:B------:R-:W-:Y:S01]  /*46e0*/  UMOV UR39, UR15 ;  /* 0x0000000f00277c82 */ /* 0x000fe20008000000 */
[----:B------:R-:W-:Y:S01]  /*46f0*/  MOV R9, UR38 ;  /* 0x0000002600097c02 */ /* 0x000fe20008000f00 */
[----:B------:R-:W-:Y:S01]  /*4700*/  UMOV UR38, UR14 ;  /* 0x0000000e00267c82 */ /* 0x000fe20008000000 */
[----:B------:R-:W-:-:S02]  /*4710*/  R2UR UR52, R226 ;  /* 0x00000000e23472ca */ /* 0x000fc400000e0000 */
[----:B------:R-:W-:Y:S01]  /*4720*/  R2UR UR57, R227 ;  /* 0x00000000e33972ca */ /* 0x000fe200000e0000 */
[----:B------:R-:W-:Y:S01]  /*4730*/  IMAD.WIDE R226, R5, 0x2, R222 ;  /* 0x0000000205e27825 */ /* 0x000fe200078e02de */
[----:B------:R-:W-:Y:S01]  /*4740*/  HGMMA.64x16x16.F32 R152, gdesc[UR36].tnspA, R152 ;  /* 0x20200000249879f0 */ /* 0x000fe20008700898 */
[----:B------:R-:W-:-:S03]  /*4750*/  R2UR UR56, R16 ;  /* 0x00000000103872ca */ /* 0x000fc600000e0000 */
[----:B------:R0:W5:Y:S01]  /*4760*/  LDG.E.U16 R16, desc[UR6][R226.64] ;  /* 0x00000006e2107981 */ /* 0x000162000c1e1500 */
[----:B------:R-:W-:Y:S01]  /*4770*/  UMOV UR42, UR18 ;  /* 0x00000012002a7c82 */ /* 0x000fe20008000000 */
[----:B------:R-:W-:Y:S01]  /*4780*/  UMOV UR43, UR19 ;  /* 0x00000013002b7c82 */ /* 0x000fe20008000000 */
[----:B------:R-:W-:Y:S01]  /*4790*/  R2UR UR53, R228 ;  /* 0x00000000e43572ca */ /* 0x000fe200000e0000 */
[----:B------:R-:W-:-:S04]  /*47a0*/  IMAD.WIDE R228, R5, 0x2, R218 ;  /* 0x0000000205e47825 */ /* 0x000fc800078e02da */
[----:B0-----:R-:W-:-:S06]  /*47b0*/  IMAD.WIDE R226, R5, 0x2, R220 ;  /* 0x0000000205e27825 */ /* 0x001fcc00078e02dc */
[----:B------:R-:W5:Y:S01]  /*47c0*/  LDG.E.U16 R227, desc[UR6][R226.64] ;  /* 0x00000006e2e37981 */ /* 0x000f62000c1e1500 */
[----:B-1----:R-:W-:-:S06]  /*47d0*/  IMAD.WIDE R232, R5, 0x2, R216 ;  /* 0x0000000205e87825 */ /* 0x002fcc00078e02d8 */
[----:B------:R-:W5:Y:S04]  /*47e0*/  LDG.E.U16 R232, desc[UR6][R232.64] ;  /* 0x00000006e8e87981 */ /* 0x000f68000c1e1500 */
[----:B------:R0:W5:Y:S01]  /*47f0*/  LDG.E.U16 R226, desc[UR6][R228.64] ;  /* 0x00000006e4e27981 */ /* 0x000162000c1e1500 */
[----:B------:R-:W-:Y:S01]  /*4800*/  HGMMA.64x16x16.F32 R152, gdesc[UR40].tnspA, R152 ;  /* 0x20200000289879f0 */ /* 0x000fe20008700898 */
[----:B0-----:R-:W-:Y:S01]  /*4810*/  IMAD.WIDE R228, R5, 0x2, R214 ;  /* 0x0000000205e47825 */ /* 0x001fe200078e02d6 */
[----:B------:R-:W-:Y:S01]  /*4820*/  UMOV UR46, UR22 ;  /* 0x00000016002e7c82 */ /* 0x000fe20008000000 */
[----:B------:R-:W-:-:S03]  /*4830*/  UMOV UR47, UR23 ;  /* 0x00000017002f7c82 */ /* 0x000fc60008000000 */
[----:B------:R0:W5:Y:S02]  /*4840*/  LDG.E.U16 R233, desc[UR6][R228.64] ;  /* 0x00000006e4e97981 */ /* 0x000164000c1e1500 */
[----:B0-----:R-:W-:-:S05]  /*4850*/  IMAD.WIDE R228, R5, 0x2, R212 ;  /* 0x0000000205e47825 */ /* 0x001fca00078e02d4 */
[----:B--2---:R0:W2:Y:S02]  /*4860*/  LDG.E.U16 R236, desc[UR6][R228.64] ;  /* 0x00000006e4ec7981 */ /* 0x0040a4000c1e1500 */
[----:B0-----:R-:W-:-:S05]  /*4870*/  IMAD.WIDE R228, R5, 0x2, R210 ;  /* 0x0000000205e47825 */ /* 0x001fca00078e02d2 */
[----:B---3--:R0:W3:Y:S01]  /*4880*/  LDG.E.U16 R238, desc[UR6][R228.64] ;  /* 0x00000006e4ee7981 */ /* 0x0080e2000c1e1500 */
[----:B------:R-:W-:Y:S01]  /*4890*/  HGMMA.64x16x16.F32 R152, gdesc[UR44].tnspA, R152 ;  /* 0x202000002c9879f0 */ /* 0x000fe20008700898 */
[----:B0-----:R-:W-:-:S05]  /*48a0*/  IMAD.WIDE R228, R5, 0x2, R208 ;  /* 0x0000000205e47825 */ /* 0x001fca00078e02d0 */
[----:B------:R0:W3:Y:S02]  /*48b0*/  LDG.E.U16 R240, desc[UR6][R228.64] ;  /* 0x00000006e4f07981 */ /* 0x0000e4000c1e1500 */
[----:B0-----:R-:W-:-:S05]  /*48c0*/  IMAD.WIDE R228, R5, 0x2, R206 ;  /* 0x0000000205e47825 */ /* 0x001fca00078e02ce */
[----:B------:R0:W3:Y:S02]  /*48d0*/  LDG.E.U16 R242, desc[UR6][R228.64] ;  /* 0x00000006e4f27981 */ /* 0x0000e4000c1e1500 */
[----:B0-----:R-:W-:-:S05]  /*48e0*/  IMAD.WIDE R228, R5, 0x2, R204 ;  /* 0x0000000205e47825 */ /* 0x001fca00078e02cc */
[----:B------:R0:W3:Y:S02]  /*48f0*/  LDG.E.U16 R244, desc[UR6][R228.64] ;  /* 0x00000006e4f47981 */ /* 0x0000e4000c1e1500 */
[----:B0-----:R-:W-:-:S05]  /*4900*/  IMAD.WIDE R228, R5, 0x2, R202 ;  /* 0x0000000205e47825 */ /* 0x001fca00078e02ca */
[----:B----4-:R0:W4:Y:S02]  /*4910*/  LDG.E.U16 R246, desc[UR6][R228.64] ;  /* 0x00000006e4f67981 */ /* 0x010124000c1e1500 */
[----:B0-----:R-:W-:-:S05]  /*4920*/  IMAD.WIDE R228, R5, 0x2, R200 ;  /* 0x0000000205e47825 */ /* 0x001fca00078e02c8 */
[----:B------:R0:W4:Y:S01]  /*4930*/  LDG.E.U16 R247, desc[UR6][R228.64] ;  /* 0x00000006e4f77981 */ /* 0x000122000c1e1500 */
[C---:B------:R-:W-:Y:S01]  /*4940*/  IMAD.WIDE R230, R5.reuse, 0x2, R196 ;  /* 0x0000000205e67825 */ /* 0x040fe200078e02c4 */
[----:B------:R-:W-:Y:S01]  /*4950*/  UMOV UR50, UR26 ;  /* 0x0000001a00327c82 */ /* 0x000fe20008000000 */
[----:B------:R-:W-:Y:S02]  /*4960*/  UMOV UR51, UR27 ;  /* 0x0000001b00337c82 */ /* 0x000fe40008000000 */
[----:B------:R-:W-:Y:S02]  /*4970*/  HGMMA.64x16x16.F32 R152, gdesc[UR48].tnspA, R152 ;  /* 0x20200000309879f0 */ /* 0x000fe40008700898 */
[----:B------:R-:W4:Y:S01]  /*4980*/  LDG.E.U16 R230, desc[UR6][R230.64] ;  /* 0x00000006e6e67981 */ /* 0x000f22000c1e1500 */
[----:B0-----:R-:W-:-:S05]  /*4990*/  IMAD.WIDE R228, R5, 0x2, R198 ;  /* 0x0000000205e47825 */ /* 0x001fca00078e02c6 */
[----:B------:R0:W4:Y:S02]  /*49a0*/  LDG.E.U16 R248, desc[UR6][R228.64] ;  /* 0x00000006e4f87981 */ /* 0x000124000c1e1500 */
[----:B0-----:R-:W-:-:S05]  /*49b0*/  IMAD.WIDE R228, R5, 0x2, R194 ;  /* 0x0000000205e47825 */ /* 0x001fca00078e02c2 */
[----:B------:R0:W4:Y:S02]  /*49c0*/  LDG.E.U16 R231, desc[UR6][R228.64] ;  /* 0x00000006e4e77981 */ /* 0x000124000c1e1500 */
[----:B0-----:R-:W-:-:S06]  /*49d0*/  IMAD.WIDE R228, R5, 0x2, R192 ;  /* 0x0000000205e47825 */ /* 0x001fcc00078e02c0 */
[----:B------:R0:W4:Y:S01]  /*49e0*/  LDG.E.U16 R228, desc[UR6][R228.64] ;  /* 0x00000006e4e47981 */ /* 0x000122000c1e1500 */
[----:B------:R-:W-:Y:S01]  /*49f0*/  UMOV UR54, UR30 ;  /* 0x0000001e00367c82 */ /* 0x000fe20008000000 */
[----:B------:R-:W-:Y:S02]  /*4a00*/  UMOV UR55, UR31 ;  /* 0x0000001f00377c82 */ /* 0x000fe40008000000 */
[----:B------:R-:W-:Y:S01]  /*4a10*/  HGMMA.64x16x16.F32 R152, gdesc[UR52].tnspA, R152 ;  /* 0x20200000349879f0 */ /* 0x000fe20008700898 */
[----:B------:R-:W-:Y:S01]  /*4a20*/  UMOV UR58, UR34 ;  /* 0x00000022003a7c82 */ /* 0x000fe20008000000 */
[----:B------:R-:W-:Y:S02]  /*4a30*/  UMOV UR59, UR35 ;  /* 0x00000023003b7c82 */ /* 0x000fe40008000000 */
[----:B------:R-:W-:Y:S03]  /*4a40*/  HGMMA.64x16x16.F32 R152, gdesc[UR56].tnspA, R152, gsb0 ;  /* 0x20200000389879f0 */ /* 0x000fe60008000898 */
[----:B------:R-:W-:-:S02]  /*4a50*/  WARPGROUP.DEPBAR.LE gsb0, 0x0 ;  /* 0x00008000000079c5 */ /* 0x000fc40000010000 */
[----:B0-----:R-:W-:Y:S01]  /*4a60*/  FMUL R229, R160, UR5 ;  /* 0x00000005a0e57c20 */ /* 0x001fe20008400000 */
[----:B------:R-:W-:Y:S01]  /*4a70*/  FMUL R250, R161, UR5 ;  /* 0x00000005a1fa7c20 */ /* 0x000fe20008400000 */
[----:B------:R-:W-:Y:S04]  /*4a80*/  BAR.SYNC.DEFER_BLOCKING 0x0 ;  /* 0x0000000000007b1d */ /* 0x000fe80000010000 */
[----:B------:R-:W-:Y:S01]  /*4a90*/  FMNMX R229, R229, R250, !PT ;  /* 0x000000fae5e57209 */ /* 0x000fe20007800000 */
[----:B------:R-:W-:-:S05]  /*4aa0*/  FMUL R250, R164, UR5 ;  /* 0x00000005a4fa7c20 */ /* 0x000fca0008400000 */
[----:B------:R-:W-:Y:S01]  /*4ab0*/  FMNMX R250, R250, R229, !PT ;  /* 0x000000e5fafa7209 */ /* 0x000fe20007800000 */
[----:B------:R-:W-:-:S05]  /*4ac0*/  FMUL R229, R165, UR5 ;  /* 0x00000005a5e57c20 */ /* 0x000fca0008400000 */
[----:B------:R-:W-:-:S05]  /*4ad0*/  FMNMX R250, R229, R250, !PT ;  /* 0x000000fae5fa7209 */ /* 0x000fca0007800000 */
[----:B------:R-:W0:Y:S01]  /*4ae0*/  SHFL.BFLY PT, R229, R250, 0x2, 0x1f ;  /* 0x0c401f00fae57f89 */ /* 0x000e2200000e0000 */
[----:B------:R-:W-:-:S03]  /*4af0*/  FMUL R252, R163, UR5 ;  /* 0x00000005a3fc7c20 */ /* 0x000fc60008400000 */
[----:B-----5:R1:W-:Y:S02]  /*4b00*/  STS.U16 [R6+UR4+0x8000], R16 ;  /* 0x0080001006007988 */ /* 0x0203e40008000404 */
[----:B-1----:R-:W-:-:S05]  /*4b10*/  FMUL R16, R162, UR5 ;  /* 0x00000005a2107c20 */ /* 0x002fca0008400000 */
[----:B------:R-:W-:Y:S01]  /*4b20*/  FMNMX R16, R16, R252, !PT ;  /* 0x000000fc10107209 */ /* 0x000fe20007800000 */
[----:B------:R-:W-:Y:S01]  /*4b30*/  FMUL R252, R166, UR5 ;  /* 0x00000005a6fc7c20 */ /* 0x000fe20008400000 */
[----:B0-----:R-:W-:Y:S01]  /*4b40*/  FMNMX R250, R250, R229, !PT ;  /* 0x000000e5fafa7209 */ /* 0x001fe20007800000 */
[----:B------:R-:W-:-:S03]  /*4b50*/  FMUL R229, R167, UR5 ;  /* 0x00000005a7e57c20 */ /* 0x000fc60008400000 */
[----:B------:R-:W-:-:S04]  /*4b60*/  FMNMX R16, R252, R16, !PT ;  /* 0x00000010fc107209 */ /* 0x000fc80007800000 */
[----:B------:R-:W-:Y:S01]  /*4b70*/  FMNMX R229, R229, R16, !PT ;  /* 0x00000010e5e57209 */ /* 0x000fe20007800000 */
[----:B------:R-:W-:Y:S04]  /*4b80*/  STS.U16 [R6+UR4+0x8200], R226 ;  /* 0x008200e206007988 */ /* 0x000fe80008000404 */
[----:B------:R-:W0:Y:S04]  /*4b90*/  SHFL.BFLY PT, R226, R229, 0x2, 0x1f ;  /* 0x0c401f00e5e27f89 */ /* 0x000e2800000e0000 */
[----:B------:R1:W-:Y:S04]  /*4ba0*/  STS.U16 [R6+UR4+0x8100], R227 ;  /* 0x008100e306007988 */ /* 0x0003e80008000404 */
[----:B------:R5:W-:Y:S04]  /*4bb0*/  STS.U16 [R6+UR4+0x8300], R232 ;  /* 0x008300e806007988 */ /* 0x000be80008000404 */
[----:B------:R-:W2:Y:S01]  /*4bc0*/  SHFL.BFLY PT, R16, R250, 0x1, 0x1f ;  /* 0x0c201f00fa107f89 */ /* 0x000ea200000e0000 */
[----:B-1----:R-:W-:Y:S01]  /*4bd0*/  FMUL R227, R153, UR5 ;  /* 0x0000000599e37c20 */ /* 0x002fe20008400000 */
[----:B-----5:R-:W-:-:S05]  /*4be0*/  FMUL R232, R152, UR5 ;  /* 0x0000000598e87c20 */ /* 0x020fca0008400000 */
[----:B------:R-:W-:Y:S01]  /*4bf0*/  FMNMX R232, R232, R227, !PT ;  /* 0x000000e3e8e87209 */ /* 0x000fe20007800000 */
[----:B------:R-:W-:Y:S01]  /*4c00*/  FMUL R227, R156, UR5 ;  /* 0x000000059ce37c20 */ /* 0x000fe20008400000 */
[----:B0-----:R-:W-:-:S04]  /*4c10*/  FMNMX R229, R229, R226, !PT ;  /* 0x000000e2e5e57209 */ /* 0x001fc80007800000 */
[----:B------:R-:W-:Y:S01]  /*4c20*/  FMNMX R227, R227, R232, !PT ;  /* 0x000000e8e3e37209 */ /* 0x000fe20007800000 */
[----:B------:R-:W-:Y:S01]  /*4c30*/  FMUL R232, R157, UR5 ;  /* 0x000000059de87c20 */ /* 0x000fe20008400000 */
[----:B------:R-:W-:-:S04]  /*4c40*/  FMUL R226, R154, UR5 ;  /* 0x000000059ae27c20 */ /* 0x000fc80008400000 */
[----:B------:R-:W-:Y:S02]  /*4c50*/  FMNMX R227, R232, R227, !PT ;  /* 0x000000e3e8e37209 */ /* 0x000fe40007800000 */
[----:B------:R-:W0:Y:S01]  /*4c60*/  SHFL.BFLY PT, R232, R229, 0x1, 0x1f ;  /* 0x0c201f00e5e87f89 */ /* 0x000e2200000e0000 */
[----:B------:R-:W-:Y:S01]  /*4c70*/  FMUL R252, R155, UR5 ;  /* 0x000000059bfc7c20 */ /* 0x000fe20008400000 */
[----:B--2---:R-:W-:Y:S02]  /*4c80*/  FMNMX R16, R250, R16, !PT ;  /* 0x00000010fa107209 */ /* 0x004fe40007800000 */
[----:B------:R-:W1:Y:S02]  /*4c90*/  SHFL.BFLY PT, R250, R227, 0x2, 0x1f ;  /* 0x0c401f00e3fa7f89 */ /* 0x000e6400000e0000 */
[----:B------:R-:W-:Y:S01]  /*4ca0*/  FMNMX R226, R226, R252, !PT ;  /* 0x000000fce2e27209 */ /* 0x000fe20007800000 */
[----:B------:R-:W-:-:S05]  /*4cb0*/  FMUL R252, R158, UR5 ;  /* 0x000000059efc7c20 */ /* 0x000fca0008400000 */
[----:B------:R-:W-:Y:S01]  /*4cc0*/  FMNMX R226, R252, R226, !PT ;  /* 0x000000e2fce27209 */ /* 0x000fe20007800000 */
[----:B------:R-:W-:-:S05]  /*4cd0*/  FMUL R252, R159, UR5 ;  /* 0x000000059ffc7c20 */ /* 0x000fca0008400000 */
[----:B------:R-:W-:Y:S02]  /*4ce0*/  FMNMX R226, R252, R226, !PT ;  /* 0x000000e2fce27209 */ /* 0x000fe40007800000 */
[----:B0-----:R-:W-:-:S03]  /*4cf0*/  FMNMX R232, R229, R232, !PT ;  /* 0x000000e8e5e87209 */ /* 0x001fc60007800000 */
[----:B------:R-:W0:Y:S01]  /*4d00*/  SHFL.BFLY PT, R229, R226, 0x2, 0x1f ;  /* 0x0c401f00e2e57f89 */ /* 0x000e2200000e0000 */
[----:B------:R-:W-:Y:S02]  /*4d10*/  FMNMX R16, R16, R4, !PT ;  /* 0x0000000410107209 */ /* 0x000fe40007800000 */
[----:B-1----:R-:W-:-:S03]  /*4d20*/  FMNMX R227, R227, R250, !PT ;  /* 0x000000fae3e37209 */ /* 0x002fc60007800000 */
[----:B------:R-:W-:Y:S01]  /*4d30*/  FADD R250, -R16, R4 ;  /* 0x0000000410fa7221 */ /* 0x000fe20000000100 */
[----:B------:R-:W-:Y:S02]  /*4d40*/  FMNMX R4, R232, R3, !PT ;  /* 0x00000003e8047209 */ /* 0x000fe40007800000 */
[----:B------:R-:W1:Y:S04]  /*4d50*/  SHFL.BFLY PT, R232, R227, 0x1, 0x1f ;  /* 0x0c201f00e3e87f89 */ /* 0x000e6800000e0000 */
[----:B------:R2:W-:Y:S04]  /*4d60*/  STS.U16 [R6+UR4+0x8400], R233 ;  /* 0x008400e906007988 */ /* 0x0005e80008000404 */
[----:B------:R5:W-:Y:S01]  /*4d70*/  STS.U16 [R6+UR4+0x8500], R236 ;  /* 0x008500ec06007988 */ /* 0x000be20008000404 */
[----:B--2---:R-:W-:-:S04]  /*4d80*/  FFMA R233, R163, UR5, -R4 ;  /* 0x00000005a3e97c23 */ /* 0x004fc80008000804 */
[----:B------:R-:W-:Y:S01]  /*4d90*/  FMUL R233, R233, 1.4426950216293334961 ;  /* 0x3fb8aa3be9e97820 */ /* 0x000fe20000400000 */
[----:B-----5:R-:W-:-:S03]  /*4da0*/  FFMA R236, R166, UR5, -R4 ;  /* 0x00000005a6ec7c23 */ /* 0x020fc60008000804 */
[----:B------:R0:W-:Y:S01]  /*4db0*/  MUFU.EX2 R166, R233 ;  /* 0x000000e900a67308 */ /* 0x0001e20000000800 */
[----:B---3--:R-:W-:Y:S01]  /*4dc0*/  STS.U16 [R6+UR4+0x8600], R238 ;  /* 0x008600ee06007988 */ /* 0x008fe20008000404 */
[----:B0-----:R-:W-:-:S05]  /*4dd0*/  FMNMX R233, R226, R229, !PT ;  /* 0x000000e5e2e97209 */ /* 0x001fca0007800000 */
[----:B------:R-:W0:Y:S01]  /*4de0*/  SHFL.BFLY PT, R238, R233, 0x1, 0x1f ;  /* 0x0c201f00e9ee7f89 */ /* 0x000e2200000e0000 */
[----:B-1----:R-:W-:Y:S01]  /*4df0*/  FMNMX R227, R227, R232, !PT ;  /* 0x000000e8e3e37209 */ /* 0x002fe20007800000 */
[----:B------:R-:W-:-:S03]  /*4e00*/  FADD R229, -R4, R3 ;  /* 0x0000000304e57221 */ /* 0x000fc60000000100 */
[----:B------:R-:W-:Y:S01]  /*4e10*/  FMNMX R3, R227, R0, !PT ;  /* 0x00000000e3037209 */ /* 0x000fe20007800000 */
[----:B------:R-:W-:Y:S04]  /*4e20*/  STS.U16 [R6+UR4+0x8700], R240 ;  /* 0x008700f006007988 */ /* 0x000fe80008000404 */
[----:B------:R-:W-:Y:S01]  /*4e30*/  FFMA R152, R152, UR5, -R3 ;  /* 0x0000000598987c23 */ /* 0x000fe20008000803 */
[----:B------:R-:W-:Y:S04]  /*4e40*/  STS.U16 [R6+UR4+0x8800], R242 ;  /* 0x008800f206007988 */ /* 0x000fe80008000404 */
[----:B------:R-:W-:Y:S04]  /*4e50*/  STS.U16 [R6+UR4+0x8900], R244 ;  /* 0x008900f406007988 */ /* 0x000fe80008000404 */
[----:B----4-:R-:W-:Y:S04]  /*4e60*/  STS.U16 [R6+UR4+0x8a00], R246 ;  /* 0x008a00f606007988 */ /* 0x010fe80008000404 */
[----:B------:R1:W-:Y:S04]  /*4e70*/  STS.U16 [R6+UR4+0x8b00], R247 ;  /* 0x008b00f706007988 */ /* 0x0003e80008000404 */
[----:B------:R-:W-:Y:S04]  /*4e80*/  STS.U16 [R6+UR4+0x8c00], R248 ;  /* 0x008c00f806007988 */ /* 0x000fe80008000404 */
[----:B------:R-:W-:Y:S04]  /*4e90*/  STS.U16 [R6+UR4+0x8d00], R230 ;  /* 0x008d00e606007988 */ /* 0x000fe80008000404 */
[----:B------:R-:W-:Y:S04]  /*4ea0*/  STS.U16 [R6+UR4+0x8e00], R231 ;  /* 0x008e00e706007988 */ /* 0x000fe80008000404 */
[----:B------:R-:W-:Y:S01]  /*4eb0*/  STS.U16 [R6+UR4+0x8f00], R228 ;  /* 0x008f00e406007988 */ /* 0x000fe20008000404 */
[----:B------:R-:W-:Y:S01]  /*4ec0*/  FMUL R152, R152, 1.4426950216293334961 ;  /* 0x3fb8aa3b98987820 */ /* 0x000fe20000400000 */
[----:B------:R2:W-:Y:S06]  /*4ed0*/  MEMBAR.ALL.CTA ;  /* 0x0000000000007992 */ /* 0x0005ec0000008000 */
[----:B--2---:R-:W2:Y:S01]  /*4ee0*/  FENCE.VIEW.ASYNC.S ;  /* 0x00000000000073c6 */ /* 0x004ea20000000000 */
[----:B------:R-:W-:Y:S01]  /*4ef0*/  FMUL R227, R229, 1.4426950216293334961 ;  /* 0x3fb8aa3be5e37820 */ /* 0x000fe20000400000 */
[----:B0-----:R-:W-:Y:S01]  /*4f00*/  FMNMX R238, R233, R238, !PT ;  /* 0x000000eee9ee7209 */ /* 0x001fe20007800000 */
[----:B------:R0:W-:Y:S01]  /*4f10*/  MUFU.EX2 R229, R152 ;  /* 0x0000009800e57308 */ /* 0x0001e20000000800 */
[----:B------:R-:W-:Y:S01]  /*4f20*/  FMUL R250, R250, 1.4426950216293334961 ;  /* 0x3fb8aa3bfafa7820 */ /* 0x000fe20000400000 */
[----:B------:R-:W-:Y:S01]  /*4f30*/  FFMA R252, R162, UR5, -R4 ;  /* 0x00000005a2fc7c23 */ /* 0x000fe20008000804 */
[----:B0-----:R-:W-:Y:S01]  /*4f40*/  FADD R152, -R3, R0 ;  /* 0x0000000003987221 */ /* 0x001fe20000000100 */
[----:B------:R-:W-:-:S03]  /*4f50*/  FMNMX R0, R238, R15, !PT ;  /* 0x0000000fee007209 */ /* 0x000fc60007800000 */
[----:B------:R-:W-:Y:S01]  /*4f60*/  FMUL R152, R152, 1.4426950216293334961 ;  /* 0x3fb8aa3b98987820 */ /* 0x000fe20000400000 */
[----:B------:R0:W3:Y:S01]  /*4f70*/  MUFU.EX2 R162, R250 ;  /* 0x000000fa00a27308 */ /* 0x0000e20000000800 */
[--C-:B------:R-:W-:Y:S01]  /*4f80*/  FFMA R160, R160, UR5, -R16.reuse ;  /* 0x00000005a0a07c23 */ /* 0x100fe20008000810 */
[--C-:B------:R-:W-:Y:S01]  /*4f90*/  FFMA R161, R161, UR5, -R16.reuse ;  /* 0x00000005a1a17c23 */ /* 0x100fe20008000810 */
[--C-:B------:R-:W-:Y:S01]  /*4fa0*/  FFMA R164, R164, UR5, -R16.reuse ;  /* 0x00000005a4a47c23 */ /* 0x100fe20008000810 */
[----:B------:R-:W-:Y:S01]  /*4fb0*/  FFMA R165, R165, UR5, -R16 ;  /* 0x00000005a5a57c23 */ /* 0x000fe20008000810 */
[----:B------:R-:W-:-:S03]  /*4fc0*/  FMUL R252, R252, 1.4426950216293334961 ;  /* 0x3fb8aa3bfcfc7820 */ /* 0x000fc60000400000 */
[----:B------:R4:W-:Y:S01]  /*4fd0*/  MUFU.EX2 R238, R152 ;  /* 0x0000009800ee7308 */ /* 0x0009e20000000800 */
[----:B0-----:R-:W-:Y:S01]  /*4fe0*/  FFMA R250, R167, UR5, -R4 ;  /* 0x00000005a7fa7c23 */ /* 0x001fe20008000804 */
[--C-:B------:R-:W-:Y:S01]  /*4ff0*/  FFMA R153, R153, UR5, -R3.reuse ;  /* 0x0000000599997c23 */ /* 0x100fe20008000803 */
[--C-:B------:R-:W-:Y:S01]  /*5000*/  FFMA R156, R156, UR5, -R3.reuse ;  /* 0x000000059c9c7c23 */ /* 0x100fe20008000803 */
[----:B------:R-:W-:Y:S01]  /*5010*/  FFMA R157, R157, UR5, -R3 ;  /* 0x000000059d9d7c23 */ /* 0x000fe20008000803 */
[--C-:B------:R-:W-:Y:S01]  /*5020*/  FFMA R154, R154, UR5, -R0.reuse ;  /* 0x000000059a9a7c23 */ /* 0x100fe20008000800 */
[--C-:B------:R-:W-:Y:S01]  /*5030*/  FFMA R155, R155, UR5, -R0.reuse ;  /* 0x000000059b9b7c23 */ /* 0x100fe20008000800 */
[--C-:B------:R-:W-:Y:S01]  /*5040*/  FFMA R158, R158, UR5, -R0.reuse ;  /* 0x000000059e9e7c23 */ /* 0x100fe20008000800 */
[----:B----4-:R-:W-:Y:S01]  /*5050*/  FADD R152, -R0, R15 ;  /* 0x0000000f00987221 */ /* 0x010fe20000000100 */
[----:B------:R-:W-:Y:S01]  /*5060*/  FFMA R159, R159, UR5, -R0 ;  /* 0x000000059f9f7c23 */ /* 0x000fe20008000800 */
[----:B------:R-:W-:Y:S01]  /*5070*/  FMUL R160, R160, 1.4426950216293334961 ;  /* 0x3fb8aa3ba0a07820 */ /* 0x000fe20000400000 */
[----:B------:R-:W-:Y:S01]  /*5080*/  FMUL R161, R161, 1.4426950216293334961 ;  /* 0x3fb8aa3ba1a17820 */ /* 0x000fe20000400000 */
[----:B------:R-:W-:Y:S01]  /*5090*/  FMUL R164, R164, 1.4426950216293334961 ;  /* 0x3fb8aa3ba4a47820 */ /* 0x000fe20000400000 */
[----:B------:R-:W-:Y:S01]  /*50a0*/  FMUL R165, R165, 1.4426950216293334961 ;  /* 0x3fb8aa3ba5a57820 */ /* 0x000fe20000400000 */
[----:B------:R-:W-:Y:S01]  /*50b0*/  FMUL R226, R250, 1.4426950216293334961 ;  /* 0x3fb8aa3bfae27820 */ /* 0x000fe20000400000 */
[----:B------:R-:W-:Y:S01]  /*50c0*/  FMUL R152, R152, 1.4426950216293334961 ;  /* 0x3fb8aa3b98987820 */ /* 0x000fe20000400000 */
[----:B------:R0:W-:Y:S01]  /*50d0*/  MUFU.EX2 R163, R252 ;  /* 0x000000fc00a37308 */ /* 0x0001e20000000800 */
[----:B------:R-:W-:Y:S01]  /*50e0*/  FMUL R153, R153, 1.4426950216293334961 ;  /* 0x3fb8aa3b99997820 */ /* 0x000fe20000400000 */
[----:B------:R-:W-:Y:S01]  /*50f0*/  FMUL R156, R156, 1.4426950216293334961 ;  /* 0x3fb8aa3b9c9c7820 */ /* 0x000fe20000400000 */
[----:B------:R-:W-:Y:S01]  /*5100*/  FMUL R157, R157, 1.4426950216293334961 ;  /* 0x3fb8aa3b9d9d7820 */ /* 0x000fe20000400000 */
[----:B------:R-:W-:Y:S01]  /*5110*/  FMUL R154, R154, 1.4426950216293334961 ;  /* 0x3fb8aa3b9a9a7820 */ /* 0x000fe20000400000 */
[----:B------:R-:W-:Y:S01]  /*5120*/  FMUL R155, R155, 1.4426950216293334961 ;  /* 0x3fb8aa3b9b9b7820 */ /* 0x000fe20000400000 */
[----:B------:R-:W-:Y:S01]  /*5130*/  FMUL R158, R158, 1.4426950216293334961 ;  /* 0x3fb8aa3b9e9e7820 */ /* 0x000fe20000400000 */
[----:B------:R-:W-:Y:S01]  /*5140*/  FMUL R159, R159, 1.4426950216293334961 ;  /* 0x3fb8aa3b9f9f7820 */ /* 0x000fe20000400000 */
[----:B0-----:R-:W-:Y:S01]  /*5150*/  FMUL R252, R236, 1.4426950216293334961 ;  /* 0x3fb8aa3becfc7820 */ /* 0x001fe20000400000 */
[----:B------:R-:W0:Y:S08]  /*5160*/  MUFU.EX2 R227, R227 ;  /* 0x000000e300e37308 */ /* 0x000e300000000800 */
[----:B-1----:R-:W1:Y:S08]  /*5170*/  MUFU.EX2 R247, R152 ;  /* 0x0000009800f77308 */ /* 0x002e700000000800 */
[----:B------:R-:W-:Y:S08]  /*5180*/  MUFU.EX2 R160, R160 ;  /* 0x000000a000a07308 */ /* 0x000ff00000000800 */
[----:B------:R-:W4:Y:S08]  /*5190*/  MUFU.EX2 R161, R161 ;  /* 0x000000a100a17308 */ /* 0x000f300000000800 */
[----:B------:R-:W-:Y:S08]  /*51a0*/  MUFU.EX2 R164, R164 ;  /* 0x000000a400a47308 */ /* 0x000ff00000000800 */
[----:B------:R-:W5:Y:S08]  /*51b0*/  MUFU.EX2 R165, R165 ;  /* 0x000000a500a57308 */ /* 0x000f700000000800 */
[----:B------:R2:W-:Y:S08]  /*51c0*/  MUFU.EX2 R167, R252 ;  /* 0x000000fc00a77308 */ /* 0x0005f00000000800 */
[----:B------:R-:W5:Y:S08]  /*51d0*/  MUFU.EX2 R226, R226 ;  /* 0x000000e200e27308 */ /* 0x000f700000000800 */
[----:B------:R-:W5:Y:S08]  /*51e0*/  MUFU.EX2 R232, R153 ;  /* 0x0000009900e87308 */ /* 0x000f700000000800 */
[----:B------:R-:W-:Y:S08]  /*51f0*/  MUFU.EX2 R236, R156 ;  /* 0x0000009c00ec7308 */ /* 0x000ff00000000800 */
[----:B------:R-:W5:Y:S08]  /*5200*/  MUFU.EX2 R233, R157 ;  /* 0x0000009d00e97308 */ /* 0x000f700000000800 */
[----:B------:R5:W-:Y:S08]  /*5210*/  MUFU.EX2 R240, R154 ;  /* 0x0000009a00f07308 */ /* 0x000bf00000000800 */
[----:B------:R5:W5:Y:S08]  /*5220*/  MUFU.EX2 R242, R155 ;  /* 0x0000009b00f27308 */ /* 0x000b700000000800 */
[----:B------:R5:W-:Y:S08]  /*5230*/  MUFU.EX2 R244, R158 ;  /* 0x0000009e00f47308 */ /* 0x000bf00000000800 */
[----:B------:R-:W5:Y:S01]  /*5240*/  MUFU.EX2 R15, R159 ;  /* 0x0000009f000f7308 */ /* 0x000f620000000800 */
[----:B------:R-:W-:-:S02]  /*5250*/  R2UR UR38, R234 ;  /* 0x00000000ea2672ca */ /* 0x000fc400000e0000 */
[----:B------:R-:W-:Y:S01]  /*5260*/  R2UR UR39, R235 ;  /* 0x00000000eb2772ca */ /* 0x000fe200000e0000 */
[-C--:B---3--:R-:W-:Y:S01]  /*5270*/  FMUL R88, R88, R162.reuse ;  /* 0x000000a258587220 */ /* 0x088fe20000400000 */
[-C--:B------:R-:W-:Y:S01]  /*5280*/  FMUL R89, R89, R162.reuse ;  /* 0x000000a259597220 */ /* 0x080fe20000400000 */
        /* <DEDUP_REMOVED lines=29> */
[----:B------:R-:W-:Y:S01]  /*5460*/  FMUL R149, R149, R162 ;  /* 0x000000a295957220 */ /* 0x000fe20000400000 */
[-C--:B0-----:R-:W-:Y:S01]  /*5470*/  FMUL R90, R90, R227.reuse ;  /* 0x000000e35a5a7220 */ /* 0x081fe20000400000 */
        /* <DEDUP_REMOVED lines=63> */
[-C--:B-1----:R-:W-:Y:S01]  /*5870*/  FMUL R26, R26, R247.reuse ;  /* 0x000000f71a1a7220 */ /* 0x082fe20000400000 */
        /* <DEDUP_REMOVED lines=31> */
[----:B----4-:R-:W-:Y:S01]  /*5a70*/  F2FP.F16.F32.PACK_AB R152, R161, R160 ;  /* 0x000000a0a198723e */ /* 0x010fe200000000ff */
[----:B--2---:R-:W0:Y:S01]  /*5a80*/  LDC R252, c[0x0][0x280] ;  /* 0x0000a000fffc7b82 */ /* 0x004e220000000800 */
[----:B-----5:R-:W-:-:S02]  /*5a90*/  F2FP.F16.F32.PACK_AB R154, R165, R164 ;  /* 0x000000a4a59a723e */ /* 0x020fc400000000ff */
[----:B------:R-:W-:Y:S02]  /*5aa0*/  F2FP.F16.F32.PACK_AB R153, R166, R163 ;  /* 0x000000a3a699723e */ /* 0x000fe400000000ff */
[----:B------:R-:W-:Y:S02]  /*5ab0*/  F2FP.F16.F32.PACK_AB R155, R226, R167 ;  /* 0x000000a7e29b723e */ /* 0x000fe400000000ff */
[----:B------:R-:W-:Y:S02]  /*5ac0*/  F2FP.F16.F32.PACK_AB R156, R232, R229 ;  /* 0x000000e5e89c723e */ /* 0x000fe400000000ff */
[----:B------:R-:W-:Y:S02]  /*5ad0*/  F2FP.F16.F32.PACK_AB R158, R233, R236 ;  /* 0x000000ece99e723e */ /* 0x000fe400000000ff */
[----:B------:R-:W-:Y:S02]  /*5ae0*/  F2FP.F16.F32.PACK_AB R157, R242, R240 ;  /* 0x000000f0f29d723e */ /* 0x000fe400000000ff */
[----:B------:R-:W-:Y:S01]  /*5af0*/  F2FP.F16.F32.PACK_AB R159, R15, R244 ;  /* 0x000000f40f9f723e */ /* 0x000fe200000000ff */
[----:B------:R-:W-:Y:S06]  /*5b00*/  BAR.SYNC.DEFER_BLOCKING 0x0 ;  /* 0x0000000000007b1d */ /* 0x000fec0000010000 */
[----:B------:R-:W-:Y:S01]  /*5b10*/  UMOV UR42, UR38 ;  /* 0x00000026002a7c82 */ /* 0x000fe20008000000 */
[----:B------:R-:W-:Y:S01]  /*5b20*/  UMOV UR43, UR39 ;  /* 0x00000027002b7c82 */ /* 0x000fe20008000000 */
[----:B------:R-:W-:-:S06]  /*5b30*/  WARPGROUP.ARRIVE ;  /* 0x00000000000079c5 */ /* 0x000fcc0000000000 */
[----:B------:R-:W-:-:S12]  /*5b40*/  HGMMA.64x128x16.F32 R88, R152, gdesc[UR36], R88 ;  /* 0x01e0002498587df0 */ /* 0x000fd80008700858 */
[----:B------:R-:W-:Y:S01]  /*5b50*/  HGMMA.64x128x16.F32 R24, R156, gdesc[UR40], R24, gsb0 ;  /* 0x01e000289c187df0 */ /* 0x000fe20008000818 */
[----:B------:R-:W-:Y:S01]  /*5b60*/  FADD R161, R160, R161 ;  /* 0x000000a1a0a17221 */ /* 0x000fe20000000000 */
[----:B------:R-:W-:Y:S01]  /*5b70*/  FADD R166, R163, R166 ;  /* 0x000000a6a3a67221 */ /* 0x000fe20000000000 */
[----:B------:R-:W-:Y:S01]  /*5b80*/  R2UR UR38, R9 ;  /* 0x00000000092672ca */ /* 0x000fe200000e0000 */
[----:B------:R-:W-:Y:S01]  /*5b90*/  FADD R229, R229, R232 ;  /* 0x000000e8e5e57221 */ /* 0x000fe20000000000 */
[----:B------:R-:W-:Y:S01]  /*5ba0*/  FADD R164, R164, R161 ;  /* 0x000000a1a4a47221 */ /* 0x000fe20000000000 */
[----:B------:R-:W-:Y:S01]  /*5bb0*/  FADD R9, R240, R242 ;  /* 0x000000f2f0097221 */ /* 0x000fe20000000000 */
[----:B------:R-:W-:Y:S01]  /*5bc0*/  FADD R167, R167, R166 ;  /* 0x000000a6a7a77221 */ /* 0x000fe20000000000 */
[----:B------:R-:W-:Y:S01]  /*5bd0*/  FADD R236, R236, R229 ;  /* 0x000000e5ecec7221 */ /* 0x000fe20000000000 */
[----:B------:R-:W-:Y:S01]  /*5be0*/  FADD R164, R165, R164 ;  /* 0x000000a4a5a47221 */ /* 0x000fe20000000000 */
[----:B------:R-:W-:Y:S01]  /*5bf0*/  FADD R244, R244, R9 ;  /* 0x00000009f4f47221 */ /* 0x000fe20000000000 */
[----:B------:R-:W-:Y:S01]  /*5c00*/  FADD R167, R226, R167 ;  /* 0x000000a7e2a77221 */ /* 0x000fe20000000000 */
[----:B------:R-:W-:Y:S01]  /*5c10*/  R2UR UR39, R8 ;  /* 0x00000000082772ca */ /* 0x000fe200000e0000 */
[----:B------:R-:W-:Y:S01]  /*5c20*/  FADD R236, R233, R236 ;  /* 0x000000ece9ec7221 */ /* 0x000fe20000000000 */
[----:B------:R-:W-:Y:S01]  /*5c30*/  FADD R244, R15, R244 ;  /* 0x000000f40ff47221 */ /* 0x000fe20000000000 */
[----:B------:R-:W1:Y:S04]  /*5c40*/  SHFL.BFLY PT, R9, R164, 0x2, 0x1f ;  /* 0x0c401f00a4097f89 */ /* 0x000e6800000e0000 */
[----:B------:R-:W2:Y:S04]  /*5c50*/  SHFL.BFLY PT, R8, R167, 0x2, 0x1f ;  /* 0x0c401f00a7087f89 */ /* 0x000ea800000e0000 */
[----:B------:R-:W3:Y:S04]  /*5c60*/  SHFL.BFLY PT, R15, R236, 0x2, 0x1f ;  /* 0x0c401f00ec0f7f89 */ /* 0x000ee800000e0000 */
[----:B------:R-:W4:Y:S01]  /*5c70*/  SHFL.BFLY PT, R161, R244, 0x2, 0x1f ;  /* 0x0c401f00f4a17f89 */ /* 0x000f2200000e0000 */
[----:B------:R-:W-:Y:S01]  /*5c80*/  R2UR UR36, R10 ;  /* 0x000000000a2472ca */ /* 0x000fe200000e0000 */
[----:B-1----:R-:W-:Y:S01]  /*5c90*/  FADD R9, R164, R9 ;  /* 0x00000009a4097221 */ /* 0x002fe20000000000 */
[----:B--2---:R-:W-:-:S04]  /*5ca0*/  FADD R10, R167, R8 ;  /* 0x00000008a70a7221 */ /* 0x004fc80000000000 */
[----:B------:R-:W1:Y:S01]  /*5cb0*/  SHFL.BFLY PT, R8, R9, 0x1, 0x1f ;  /* 0x0c201f0009087f89 */ /* 0x000e6200000e0000 */
[----:B---3--:R-:W-:-:S03]  /*5cc0*/  FADD R160, R236, R15 ;  /* 0x0000000feca07221 */ /* 0x008fc60000000000 */
[----:B------:R-:W2:Y:S01]  /*5cd0*/  SHFL.BFLY PT, R15, R10, 0x1, 0x1f ;  /* 0x0c201f000a0f7f89 */ /* 0x000ea200000e0000 */
[----:B----4-:R-:W-:-:S03]  /*5ce0*/  FADD R163, R244, R161 ;  /* 0x000000a1f4a37221 */ /* 0x010fc60000000000 */
[----:B------:R-:W3:Y:S04]  /*5cf0*/  SHFL.BFLY PT, R161, R160, 0x1, 0x1f ;  /* 0x0c201f00a0a17f89 */ /* 0x000ee800000e0000 */
[----:B------:R-:W4:Y:S01]  /*5d00*/  SHFL.BFLY PT, R164, R163, 0x1, 0x1f ;  /* 0x0c201f00a3a47f89 */ /* 0x000f2200000e0000 */
[----:B------:R-:W-:-:S06]  /*5d10*/  UIADD3 UR60, UR60, 0x10, URZ ;  /* 0x000000103c3c7890 */ /* 0x000fcc000fffe03f */
[----:B0-----:R-:W-:Y:S01]  /*5d20*/  ISETP.LE.AND P0, PT, R252, UR60, PT ;  /* 0x0000003cfc007c0c */ /* 0x001fe2000bf03270 */
[----:B-1----:R-:W-:Y:S01]  /*5d30*/  FADD R165, R9, R8 ;  /* 0x0000000809a57221 */ /* 0x002fe20000000000 */
[----:B--2---:R-:W-:Y:S01]  /*5d40*/  FADD R8, R10, R15 ;  /* 0x0000000f0a087221 */ /* 0x004fe20000000000 */
[----:B------:R-:W-:Y:S01]  /*5d50*/  MOV R15, R0 ;  /* 0x00000000000f7202 */ /* 0x000fe20000000f00 */
[----:B---3--:R-:W-:Y:S02]  /*5d60*/  FADD R161, R160, R161 ;  /* 0x000000a1a0a17221 */ /* 0x008fe40000000000 */
[----:B------:R-:W-:Y:S01]  /*5d70*/  FFMA R12, R227, R12, R8 ;  /* 0x0000000ce30c7223 */ /* 0x000fe20000000008 */
[----:B------:R-:W-:Y:S01]  /*5d80*/  MOV R8, R0 ;  /* 0x0000000000087202 */ /* 0x000fe20000000f00 */
[----:B----4-:R-:W-:Y:S01]  /*5d90*/  FADD R164, R163, R164 ;  /* 0x000000a4a3a47221 */ /* 0x010fe20000000000 */
[-C--:B------:R-:W-:Y:S01]  /*5da0*/  MOV R10, R3.reuse ;  /* 0x00000003000a7202 */ /* 0x080fe20000000f00 */
[--C-:B------:R-:W-:Y:S01]  /*5db0*/  IMAD.MOV.U32 R9, RZ, RZ, R4.reuse ;  /* 0x000000ffff097224 */ /* 0x100fe200078e0004 */
[----:B------:R-:W-:Y:S01]  /*5dc0*/  MOV R0, R3 ;  /* 0x0000000300007202 */ /* 0x000fe20000000f00 */
[----:B------:R-:W-:-:S02]  /*5dd0*/  IMAD.MOV.U32 R3, RZ, RZ, R4 ;  /* 0x000000ffff037224 */ /* 0x000fc400078e0004 */
[----:B------:R-:W-:Y:S01]  /*5de0*/  FFMA R11, R162, R11, R165 ;  /* 0x0000000ba20b7223 */ /* 0x000fe200000000a5 */
[----:B------:R-:W-:Y:S01]  /*5df0*/  FFMA R13, R238, R13, R161 ;  /* 0x0000000dee0d7223 */ /* 0x000fe200000000a1 */
[----:B------:R-:W-:Y:S01]  /*5e00*/  FFMA R14, R247, R14, R164 ;  /* 0x0000000ef70e7223 */ /* 0x000fe200000000a4 */
[----:B------:R-:W-:Y:S01]  /*5e10*/  LEA R2, R17, R2, 0x4 ;  /* 0x0000000211027211 */ /* 0x000fe200078e20ff */
[----:B------:R-:W-:Y:S01]  /*5e20*/  IMAD R5, R237, 0x10, R5 ;  /* 0x00000010ed057824 */ /* 0x000fe200078e0205 */
[----:B------:R-:W-:Y:S01]  /*5e30*/  MOV R4, R16 ;  /* 0x0000001000047202 */ /* 0x000fe20000000f00 */
[----:B------:R-:W-:Y:S02]  /*5e40*/  WARPGROUP.DEPBAR.LE gsb0, 0x0 ;  /* 0x00008000000079c5 */ /* 0x000fe40000010000 */
[----:B------:R-:W-:Y:S05]  /*5e50*/  @!P0 BRA `(.L_x_1) ;  /* 0xffffffe000e48947 */ /* 0x000fea000383ffff */
.L_x_0:
[----:B------:R-:W0:Y:S01]  /*5e60*/  S2R R3, SR_TID.X ;  /* 0x0000000000037919 */ /* 0x000e220000002100 */
[----:B------:R-:W-:Y:S01]  /*5e70*/  FSETP.GT.AND P3, PT, |R14|, 8.50705917302346158658e+37, PT ;  /* 0x7e8000000e00780b */ /* 0x000fe20003f64200 */
[----:B------:R-:W-:Y:S01]  /*5e80*/  FMUL R18, R83, 0.25 ;  /* 0x3e80000053127820 */ /* 0x000fe20000400000 */
[----:B------:R-:W-:Y:S01]  /*5e90*/  FSETP.GT.AND P1, PT, |R13|, 8.50705917302346158658e+37, PT ;  /* 0x7e8000000d00780b */ /* 0x000fe20003f24200 */
[----:B------:R-:W1:Y:S01]  /*5ea0*/  S2R R0, SR_TID.X ;  /* 0x0000000000007919 */ /* 0x000e620000002100 */
[----:B------:R-:W-:Y:S01]  /*5eb0*/  FSETP.GT.AND P0, PT, |R12|, 8.50705917302346158658e+37, PT ;  /* 0x7e8000000c00780b */ /* 0x000fe20003f04200 */
[----:B------:R-:W-:Y:S01]  /*5ec0*/  FMUL R15, R70, 0.25 ;  /* 0x3e800000460f7820 */ /* 0x000fe20000400000 */
[----:B------:R-:W-:Y:S01]  /*5ed0*/  FSEL R83, R18, R83, P3 ;  /* 0x0000005312537208 */ /* 0x000fe20001800000 */
[----:B------:R-:W-:Y:S01]  /*5ee0*/  FMUL R18, R71, 0.25 ;  /* 0x3e80000047127820 */ /* 0x000fe20000400000 */
[----:B------:R-:W-:Y:S01]  /*5ef0*/  FMUL R20, R79, 0.25 ;  /* 0x3e8000004f147820 */ /* 0x000fe20000400000 */
[----:B------:R-:W-:Y:S01]  /*5f00*/  FSETP.GEU.AND P5, PT, R13, 1.175494350822287508e-38, PT ;  /* 0x008000000d00780b */ /* 0x000fe20003fae000 */
[----:B------:R-:W-:Y:S01]  /*5f10*/  FMUL R19, R12, 8388608 ;  /* 0x4b0000000c137820 */ /* 0x000fe20000400000 */
[----:B------:R-:W-:Y:S01]  /*5f20*/  FSEL R70, R15, R70, P3 ;  /* 0x000000460f467208 */ /* 0x000fe20001800000 */
[----:B------:R-:W-:Y:S01]  /*5f30*/  FMUL R15, R50, 0.25 ;  /* 0x3e800000320f7820 */ /* 0x000fe20000400000 */
        /* <DEDUP_REMOVED lines=18> */
[C---:B0-----:R-:W-:Y:S01]  /*6060*/  IMAD.SHL.U32 R2, R3.reuse, 0x8, RZ ;  /* 0x0000000803027824 */ /* 0x041fe200078e00ff */
[C---:B------:R-:W-:Y:S01]  /*6070*/  SHF.L.U32 R4, R3.reuse, 0x6, RZ ;  /* 0x0000000603047819 */ /* 0x040fe200000006ff */
[----:B------:R-:W-:Y:S01]  /*6080*/  BAR.SYNC.DEFER_BLOCKING 0x0 ;  /* 0x0000000000007b1d */ /* 0x000fe20000010000 */
[----:B------:R-:W-:-:S02]  /*6090*/  LOP3.LUT R7, R3, 0xf, RZ, 0xc0, !PT ;  /* 0x0000000f03077812 */ /* 0x000fc400078ec0ff */
[----:B------:R-:W-:Y:S02]  /*60a0*/  LOP3.LUT R5, R4, 0x400, RZ, 0xc0, !PT ;  /* 0x0000040004057812 */ /* 0x000fe400078ec0ff */
[C---:B------:R-:W-:Y:S01]  /*60b0*/  LOP3.LUT R6, R2.reuse, 0x38, RZ, 0xc0, !PT ;  /* 0x0000003802067812 */ /* 0x040fe200078ec0ff */
[----:B------:R-:W-:Y:S01]  /*60c0*/  ULDC.64 UR8, c[0x0][0x270] ;  /* 0x00009c0000087ab9 */ /* 0x000fe20000000a00 */
[----:B------:R-:W-:Y:S01]  /*60d0*/  LOP3.LUT R2, R2, 0x300, RZ, 0xc0, !PT ;  /* 0x0000030002027812 */ /* 0x000fe200078ec0ff */
[----:B------:R-:W-:Y:S01]  /*60e0*/  UIMAD UR8, UR61, UR8, URZ ;  /* 0x000000083d0872a4 */ /* 0x000fe2000f8e023f */
[----:B------:R-:W-:Y:S02]  /*60f0*/  LEA R4, R7, UR4, 0x4 ;  /* 0x0000000407047c11 */ /* 0x000fe4000f8e20ff */
[----:B-1----:R-:W-:Y:S02]  /*6100*/  LOP3.LUT R7, R0, 0x70, RZ, 0xc0, !PT ;  /* 0x0000007000077812 */ /* 0x002fe400078ec0ff */
[----:B------:R-:W-:Y:S01]  /*6110*/  IADD3 R2, R2, R4, R5 ;  /* 0x0000000402027210 */ /* 0x000fe20007ffe005 */
[----:B------:R-:W-:Y:S01]  /*6120*/  FMUL R5, R86, 0.25 ;  /* 0x3e80000056057820 */ /* 0x000fe20000400000 */
[----:B------:R-:W-:-:S02]  /*6130*/  IADD3 R6, R6, UR4, RZ ;  /* 0x0000000406067c10 */ /* 0x000fc4000fffe0ff */
[----:B------:R-:W-:Y:S01]  /*6140*/  FSEL R43, R18, R43, P3 ;  /* 0x0000002b122b7208 */ /* 0x000fe20001800000 */
[----:B------:R-:W-:Y:S01]  /*6150*/  FMUL R18, R31, 0.25 ;  /* 0x3e8000001f127820 */ /* 0x000fe20000400000 */
[----:B------:R-:W-:Y:S01]  /*6160*/  LEA R4, R7, R6, 0x2 ;  /* 0x0000000607047211 */ /* 0x000fe200078e10ff */
[----:B------:R-:W-:Y:S01]  /*6170*/  FMUL R6, R87, 0.25 ;  /* 0x3e80000057067820 */ /* 0x000fe20000400000 */
[----:B------:R-:W-:Y:S01]  /*6180*/  FSEL R86, R5, R86, P3 ;  /* 0x0000005605567208 */ /* 0x000fe20001800000 */
[----:B------:R-:W-:Y:S01]  /*6190*/  FMUL R5, R78, 0.25 ;  /* 0x3e8000004e057820 */ /* 0x000fe20000400000 */
        /* <DEDUP_REMOVED lines=142> */
[----:B------:R-:W-:Y:S01]  /*6a80*/  IMAD.MOV.U32 R5, RZ, RZ, R11 ;  /* 0x000000ffff057224 */ /* 0x000fe200078e000b */
[----:B------:R-:W-:Y:S01]  /*6a90*/  FSEL R115, R18, R115, P0 ;  /* 0x0000007312737208 */ /* 0x000fe20000000000 */
[----:B------:R-:W-:Y:S01]  /*6aa0*/  FMUL R18, R107, 0.25 ;  /* 0x3e8000006b127820 */ /* 0x000fe20000400000 */
[----:B------:R-:W-:Y:S01]  /*6ab0*/  FSEL R98, R7, R98, P0 ;  /* 0x0000006207627208 */ /* 0x000fe20000000000 */
[----:B------:R-:W-:Y:S01]  /*6ac0*/  FMUL R7, R148, 0.25 ;  /* 0x3e80000094077820 */ /* 0x000fe20000400000 */
[----:B------:R-:W-:Y:S01]  /*6ad0*/  FSEL R99, R6, R99, P0 ;  /* 0x0000006306637208 */ /* 0x000fe20000000000 */
[----:B------:R-:W-:Y:S01]  /*6ae0*/  FMUL R6, R149, 0.25 ;  /* 0x3e80000095067820 */ /* 0x000fe20000400000 */
[----:B------:R-:W-:Y:S01]  /*6af0*/  FSETP.GT.AND P2, PT, |R5|, 8.50705917302346158658e+37, PT ;  /* 0x7e8000000500780b */ /* 0x000fe20003f44200 */
        /* <DEDUP_REMOVED lines=67> */
[----:B------:R-:W-:-:S02]  /*6f30*/  FSEL R93, R6, R93, P2 ;  /* 0x0000005d065d7208 */ /* 0x000fc40001000000 */
[----:B------:R-:W-:Y:S02]  /*6f40*/  FSEL R94, R15, R94, P0 ;  /* 0x0000005e0f5e7208 */ /* 0x000fe40000000000 */
[----:B------:R-:W-:Y:S01]  /*6f50*/  FSEL R6, R18, R89, P2 ;  /* 0x0000005912067208 */ /* 0x000fe20001000000 */
[C---:B------:R-:W-:Y:S01]  /*6f60*/  FMUL R18, R5.reuse, 8388608 ;  /* 0x4b00000005127820 */ /* 0x040fe20000400000 */
[----:B------:R-:W-:Y:S02]  /*6f70*/  SHF.R.U32.HI R15, RZ, 0x1, R0 ;  /* 0x00000001ff0f7819 */ /* 0x000fe40000011600 */
[----:B------:R-:W-:Y:S02]  /*6f80*/  FSETP.GEU.AND P4, PT, R5, 1.175494350822287508e-38, PT ;  /* 0x008000000500780b */ /* 0x000fe40003f8e000 */
[----:B------:R-:W-:Y:S02]  /*6f90*/  FSEL R92, R7, R92, P2 ;  /* 0x0000005c075c7208 */ /* 0x000fe40001000000 */
[----:B------:R-:W-:-:S02]  /*6fa0*/  FSEL R7, R11, R88, P2 ;  /* 0x000000580b077208 */ /* 0x000fc40001000000 */
[----:B------:R-:W-:Y:S01]  /*6fb0*/  LOP3.LUT R11, R15, 0x4, RZ, 0xc0, !PT ;  /* 0x000000040f0b7812 */ /* 0x000fe200078ec0ff */
[----:B------:R-:W-:Y:S01]  /*6fc0*/  FMUL R15, R14, 8388608 ;  /* 0x4b0000000e0f7820 */ /* 0x000fe20000400000 */
[----:B------:R-:W-:Y:S01]  /*6fd0*/  FSEL R17, R18, R5, !P4 ;  /* 0x0000000512117208 */ /* 0x000fe20006000000 */
[----:B------:R-:W-:Y:S01]  /*6fe0*/  FMUL R18, R13, 8388608 ;  /* 0x4b0000000d127820 */ /* 0x000fe20000400000 */
[----:B------:R-:W-:Y:S02]  /*6ff0*/  FSEL R153, RZ, -23, P4 ;  /* 0xc1b80000ff997808 */ /* 0x000fe40002000000 */
[----:B------:R-:W-:Y:S02]  /*7000*/  FSETP.GEU.AND P4, PT, R14, 1.175494350822287508e-38, PT ;  /* 0x008000000e00780b */ /* 0x000fe40003f8e000 */
[----:B------:R-:W-:Y:S02]  /*7010*/  FSETP.GEU.AND P6, PT, R12, 1.175494350822287508e-38, PT ;  /* 0x008000000c00780b */ /* 0x000fe40003fce000 */
[----:B------:R-:W-:-:S02]  /*7020*/  FSEL R15, R15, R14, !P4 ;  /* 0x0000000e0f0f7208 */ /* 0x000fc40006000000 */
[----:B------:R-:W-:Y:S02]  /*7030*/  FSEL R155, RZ, -23, P4 ;  /* 0xc1b80000ff9b7808 */ /* 0x000fe40002000000 */
[C---:B------:R-:W-:Y:S02]  /*7040*/  FSETP.GEU.AND P4, PT, |R13|.reuse, 1.175494350822287508e-38, PT ;  /* 0x008000000d00780b */ /* 0x040fe40003f8e200 */
[----:B------:R-:W-:Y:S01]  /*7050*/  FSEL R18, R18, R13, !P5 ;  /* 0x0000000d12127208 */ /* 0x000fe20006800000 */
[----:B------:R-:W-:Y:S01]  /*7060*/  @P1 FMUL R13, R13, 0.25 ;  /* 0x3e8000000d0d1820 */ /* 0x000fe20000400000 */
[----:B------:R-:W-:Y:S02]  /*7070*/  FSEL R19, R19, R12, !P6 ;  /* 0x0000000c13137208 */ /* 0x000fe40007000000 */
[----:B------:R-:W-:Y:S01]  /*7080*/  FSEL R89, RZ, -23, P6 ;  /* 0xc1b80000ff597808 */ /* 0x000fe20003000000 */
[----:B------:R-:W-:Y:S01]  /*7090*/  VIADD R23, R18, 0xc0cafb0d ;  /* 0xc0cafb0d12177836 */ /* 0x000fe20000000000 */
[C---:B------:R-:W-:Y:S01]  /*70a0*/  FSETP.GEU.AND P6, PT, |R14|.reuse, 1.175494350822287508e-38, PT ;  /* 0x008000000e00780b */ /* 0x040fe20003fce200 */
[----:B------:R-:W-:Y:S01]  /*70b0*/  @P3 FMUL R14, R14, 0.25 ;  /* 0x3e8000000e0e3820 */ /* 0x000fe20000400000 */
[----:B------:R-:W-:Y:S01]  /*70c0*/  FSEL R143, R20, R143, P0 ;  /* 0x0000008f148f7208 */ /* 0x000fe20000000000 */
[----:B------:R-:W-:Y:S01]  /*70d0*/  FMUL R20, R123, 0.25 ;  /* 0x3e8000007b147820 */ /* 0x000fe20000400000 */
[----:B------:R-:W-:Y:S01]  /*70e0*/  IADD3 R11, R11, R4, RZ ;  /* 0x000000040b0b7210 */ /* 0x000fe20007ffe0ff */
[----:B------:R-:W-:Y:S01]  /*70f0*/  @!P4 FMUL R13, R13, 16777216 ;  /* 0x4b8000000d0dc820 */ /* 0x000fe20000400000 */
[C---:B------:R-:W-:Y:S01]  /*7100*/  FSETP.GEU.AND P3, PT, |R12|.reuse, 1.175494350822287508e-38, PT ;  /* 0x008000000c00780b */ /* 0x040fe20003f6e200 */
[----:B------:R-:W-:Y:S01]  /*7110*/  @P0 FMUL R12, R12, 0.25 ;  /* 0x3e8000000c0c0820 */ /* 0x000fe20000400000 */
[----:B------:R-:W-:Y:S01]  /*7120*/  FSETP.GEU.AND P1, PT, |R5|, 1.175494350822287508e-38, PT ;  /* 0x008000000500780b */ /* 0x000fe20003f2e200 */
[----:B------:R-:W0:Y:S01]  /*7130*/  MUFU.RCP R4, R13 ;  /* 0x0000000d00047308 */ /* 0x000e220000001000 */
[----:B------:R-:W-:Y:S01]  /*7140*/  IADD3 R88, R17, -0x3f3504f3, RZ ;  /* 0xc0cafb0d11587810 */ /* 0x000fe20007ffe0ff */
[----:B------:R-:W-:Y:S01]  /*7150*/  @P2 FMUL R5, R5, 0.25 ;  /* 0x3e80000005052820 */ /* 0x000fe20000400000 */
[----:B------:R-:W-:Y:S01]  /*7160*/  FSEL R123, R20, R123, P0 ;  /* 0x0000007b147b7208 */ /* 0x000fe20000000000 */
[----:B------:R-:W-:Y:S01]  /*7170*/  FMUL R20, R103, 0.25 ;  /* 0x3e80000067147820 */ /* 0x000fe20000400000 */
[----:B------:R-:W-:Y:S01]  /*7180*/  IADD3 R22, R15, -0x3f3504f3, RZ ;  /* 0xc0cafb0d0f167810 */ /* 0x000fe20007ffe0ff */
[----:B------:R-:W-:Y:S01]  /*7190*/  @!P6 FMUL R14, R14, 16777216 ;  /* 0x4b8000000e0ee820 */ /* 0x000fe20000400000 */
[----:B------:R-:W-:Y:S01]  /*71a0*/  LOP3.LUT R88, R88, 0xff800000, RZ, 0xc0, !PT ;  /* 0xff80000058587812 */ /* 0x000fe200078ec0ff */
[----:B------:R-:W-:Y:S01]  /*71b0*/  @!P4 FMUL R24, R24, 16777216 ;  /* 0x4b8000001818c820 */ /* 0x000fe20000400000 */
[----:B------:R-:W-:Y:S01]  /*71c0*/  LOP3.LUT R22, R22, 0xff800000, RZ, 0xc0, !PT ;  /* 0xff80000016167812 */ /* 0x000fe200078ec0ff */
[----:B------:R-:W-:Y:S01]  /*71d0*/  @!P3 FMUL R12, R12, 16777216 ;  /* 0x4b8000000c0cb820 */ /* 0x000fe20000400000 */
[----:B------:R-:W-:Y:S01]  /*71e0*/  FSEL R103, R20, R103, P0 ;  /* 0x0000006714677208 */ /* 0x000fe20000000000 */
[----:B------:R-:W-:Y:S01]  /*71f0*/  @!P1 FMUL R5, R5, 16777216 ;  /* 0x4b80000005059820 */ /* 0x000fe20000400000 */
[----:B------:R-:W-:Y:S01]  /*7200*/  I2FP.F32.S32 R20, R88 ;  /* 0x0000005800147245 */ /* 0x000fe20000201400 */
[----:B------:R-:W1:Y:S01]  /*7210*/  MUFU.RCP R14, R14 ;  /* 0x0000000e000e7308 */ /* 0x000e620000001000 */
[----:B------:R-:W-:Y:S01]  /*7220*/  I2FP.F32.S32 R158, R22 ;  /* 0x00000016009e7245 */ /* 0x000fe20000201400 */
[----:B------:R-:W-:Y:S01]  /*7230*/  @!P6 FMUL R87, R87, 16777216 ;  /* 0x4b8000005757e820 */ /* 0x000fe20000400000 */
[----:B------:R-:W-:Y:S01]  /*7240*/  @!P6 FMUL R86, R86, 16777216 ;  /* 0x4b8000005656e820 */ /* 0x000fe20000400000 */
[----:B------:R-:W-:Y:S01]  /*7250*/  FFMA.FTZ R153, R20, 1.1920928955078125e-07, R153 ;  /* 0x3400000014997823 */ /* 0x000fe20000010099 */
[----:B------:R-:W-:Y:S01]  /*7260*/  @!P6 FMUL R83, R83, 16777216 ;  /* 0x4b8000005353e820 */ /* 0x000fe20000400000 */
[----:B------:R-:W-:Y:S01]  /*7270*/  FFMA.FTZ R20, R158, 1.1920928955078125e-07, R155 ;  /* 0x340000009e147823 */ /* 0x000fe2000001009b */
[----:B0-----:R-:W-:Y:S01]  /*7280*/  FMUL R155, R4, R24 ;  /* 0x00000018049b7220 */ /* 0x001fe20000400000 */
[----:B------:R-:W-:Y:S01]  /*7290*/  MUFU.RCP R12, R12 ;  /* 0x0000000c000c7308 */ /* 0x000fe20000001000 */
[----:B------:R-:W-:Y:S01]  /*72a0*/  @!P6 FMUL R82, R82, 16777216 ;  /* 0x4b8000005252e820 */ /* 0x000fe20000400000 */
[----:B------:R-:W-:Y:S01]  /*72b0*/  @!P6 FMUL R79, R79, 16777216 ;  /* 0x4b8000004f4fe820 */ /* 0x000fe20000400000 */
[----:B------:R-:W-:Y:S01]  /*72c0*/  @!P6 FMUL R78, R78, 16777216 ;  /* 0x4b8000004e4ee820 */ /* 0x000fe20000400000 */
[----:B------:R-:W-:Y:S01]  /*72d0*/  @!P6 FMUL R75, R75, 16777216 ;  /* 0x4b8000004b4be820 */ /* 0x000fe20000400000 */
[----:B------:R-:W-:Y:S01]  /*72e0*/  @!P6 FMUL R74, R74, 16777216 ;  /* 0x4b8000004a4ae820 */ /* 0x000fe20000400000 */
[----:B------:R-:W-:Y:S01]  /*72f0*/  @!P6 FMUL R71, R71, 16777216 ;  /* 0x4b8000004747e820 */ /* 0x000fe20000400000 */
[----:B------:R-:W-:Y:S01]  /*7300*/  @!P6 FMUL R70, R70, 16777216 ;  /* 0x4b8000004646e820 */ /* 0x000fe20000400000 */
[----:B------:R-:W0:Y:S01]  /*7310*/  MUFU.RCP R24, R5 ;  /* 0x0000000500187308 */ /* 0x000e220000001000 */
[----:B------:R-:W-:Y:S01]  /*7320*/  @!P6 FMUL R67, R67, 16777216 ;  /* 0x4b8000004343e820 */ /* 0x000fe20000400000 */
        /* <DEDUP_REMOVED lines=54> */
[C---:B-1----:R-:W-:Y:S01]  /*7690*/  FMUL R87, R14.reuse, R87 ;  /* 0x000000570e577220 */ /* 0x042fe20000400000 */
[C---:B------:R-:W-:Y:S01]  /*76a0*/  FMUL R86, R14.reuse, R86 ;  /* 0x000000560e567220 */ /* 0x040fe20000400000 */
        /* <DEDUP_REMOVED lines=28> */
[----:B------:R-:W-:Y:S01]  /*7870*/  FMUL R27, R14, R27 ;  /* 0x0000001b0e1b7220 */ /* 0x000fe20000400000 */
[----:B------:R-:W-:Y:S01]  /*7880*/  @!P3 FMUL R91, R91, 16777216 ;  /* 0x4b8000005b5bb820 */ /* 0x000fe20000400000 */
[----:B------:R-:W-:Y:S01]  /*7890*/  @!P3 FMUL R90, R90, 16777216 ;  /* 0x4b8000005a5ab820 */ /* 0x000fe20000400000 */
[----:B------:R-:W-:Y:S01]  /*78a0*/  FMUL R14, R14, R26 ;  /* 0x0000001a0e0e7220 */ /* 0x000fe20000400000 */
        /* <DEDUP_REMOVED lines=31> */
[----:B------:R-:W-:Y:S01]  /*7aa0*/  LOP3.LUT R23, R23, 0xff800000, RZ, 0xc0, !PT ;  /* 0xff80000017177812 */ /* 0x000fe200078ec0ff */
[C---:B0-----:R-:W-:Y:S01]  /*7ab0*/  FMUL R4, R24.reuse, R6 ;  /* 0x0000000618047220 */ /* 0x041fe20000400000 */
[----:B------:R-:W-:Y:S01]  /*7ac0*/  FMUL R7, R24, R7 ;  /* 0x0000000718077220 */ /* 0x000fe20000400000 */
[C---:B------:R-:W-:Y:S01]  /*7ad0*/  FMUL R5, R12.reuse, R91 ;  /* 0x0000005b0c057220 */ /* 0x040fe20000400000 */
[----:B------:R-:W-:Y:S01]  /*7ae0*/  FMUL R90, R12, R90 ;  /* 0x0000005a0c5a7220 */ /* 0x000fe20000400000 */
[----:B------:R-:W-:Y:S01]  /*7af0*/  IADD3 R88, R17, -R88, RZ ;  /* 0x8000005811587210 */ /* 0x000fe20007ffe0ff */
[----:B------:R-:W-:Y:S01]  /*7b00*/  @!P1 FMUL R149, R149, 16777216 ;  /* 0x4b80000095959820 */ /* 0x000fe20000400000 */
[----:B------:R-:W-:Y:S01]  /*7b10*/  I2FP.F32.S32 R156, R23 ;  /* 0x00000017009c7245 */ /* 0x000fe20000201400 */
[----:B------:R-:W-:Y:S01]  /*7b20*/  IMAD.IADD R23, R18, 0x1, -R23 ;  /* 0x0000000112177824 */ /* 0x000fe200078e0a17 */
[----:B------:R-:W-:Y:S01]  /*7b30*/  IADD3 R152, R19, -0x3f3504f3, RZ ;  /* 0xc0cafb0d13987810 */ /* 0x000fe20007ffe0ff */
[----:B------:R-:W-:Y:S01]  /*7b40*/  FADD R88, R88, -1 ;  /* 0xbf80000058587421 */ /* 0x000fe20000000000 */
[----:B------:R-:W-:Y:S01]  /*7b50*/  F2FP.F16.F32.PACK_AB R4, R4, R7 ;  /* 0x000000070404723e */ /* 0x000fe200000000ff */
[----:B------:R-:W-:Y:S01]  /*7b60*/  FADD R23, R23, -1 ;  /* 0xbf80000017177421 */ /* 0x000fe20000000000 */
[----:B------:R-:W-:Y:S01]  /*7b70*/  F2FP.F16.F32.PACK_AB R5, R5, R90 ;  /* 0x0000005a0505723e */ /* 0x000fe200000000ff */
[----:B------:R-:W-:Y:S01]  /*7b80*/  @!P1 FMUL R148, R148, 16777216 ;  /* 0x4b80000094949820 */ /* 0x000fe20000400000 */
[----:B------:R-:W-:Y:S01]  /*7b90*/  F2FP.F16.F32.PACK_AB R6, R32, R155 ;  /* 0x0000009b2006723e */ /* 0x000fe200000000ff */
[----:B------:R-:W-:Y:S01]  /*7ba0*/  @!P1 FMUL R145, R145, 16777216 ;  /* 0x4b80000091919820 */ /* 0x000fe20000400000 */
[----:B------:R-:W-:Y:S01]  /*7bb0*/  F2FP.F16.F32.PACK_AB R7, R27, R14 ;  /* 0x0000000e1b07723e */ /* 0x000fe200000000ff */
[----:B------:R-:W-:Y:S01]  /*7bc0*/  IMAD.MOV.U32 R27, RZ, RZ, 0x3dc6b27f ;  /* 0x3dc6b27fff1b7424 */ /* 0x000fe200078e00ff */
[----:B------:R-:W-:Y:S01]  /*7bd0*/  LOP3.LUT R152, R152, 0xff800000, RZ, 0xc0, !PT ;  /* 0xff80000098987812 */ /* 0x000fe200078ec0ff */
[----:B------:R-:W-:Y:S01]  /*7be0*/  @!P1 FMUL R144, R144, 16777216 ;  /* 0x4b80000090909820 */ /* 0x000fe20000400000 */
[----:B------:R-:W-:Y:S01]  /*7bf0*/  IADD3 R22, R15, -R22, RZ ;  /* 0x800000160f167210 */ /* 0x000fe20007ffe0ff */
[----:B------:R0:W-:Y:S01]  /*7c00*/  STSM.16.M88.4 [R2], R4 ;  /* 0x0000000402007844 */ /* 0x0001e20000000200 */
[-C--:B------:R-:W-:Y:S01]  /*7c10*/  I2FP.F32.S32 R154, R152.reuse ;  /* 0x00000098009a7245 */ /* 0x080fe20000201400 */
[----:B------:R-:W-:Y:S01]  /*7c20*/  @!P1 FMUL R141, R141, 16777216 ;  /* 0x4b8000008d8d9820 */ /* 0x000fe20000400000 */
[----:B------:R-:W-:Y:S01]  /*7c30*/  IADD3 R152, R19, -R152, RZ ;  /* 0x8000009813987210 */ /* 0x000fe20007ffe0ff */
[----:B------:R-:W-:Y:S01]  /*7c40*/  FADD R22, R22, -1 ;  /* 0xbf80000016167421 */ /* 0x000fe20000000000 */
[----:B------:R-:W-:Y:S01]  /*7c50*/  ISETP.GE.U32.AND P0, PT, R17, 0x7f800000, PT ;  /* 0x7f8000001100780c */ /* 0x000fe20003f06070 */
[----:B------:R-:W-:Y:S01]  /*7c60*/  @!P1 FMUL R140, R140, 16777216 ;  /* 0x4b8000008c8c9820 */ /* 0x000fe20000400000 */
[----:B------:R-:W-:Y:S01]  /*7c70*/  FSEL R21, RZ, -23, P5 ;  /* 0xc1b80000ff157808 */ /* 0x000fe20002800000 */
[----:B------:R-:W-:Y:S01]  /*7c80*/  FADD R152, R152, -1 ;  /* 0xbf80000098987421 */ /* 0x000fe20000000000 */
[----:B------:R-:W-:Y:S01]  /*7c90*/  @!P1 FMUL R137, R137, 16777216 ;  /* 0x4b80000089899820 */ /* 0x000fe20000400000 */
[----:B------:R-:W-:Y:S01]  /*7ca0*/  @!P1 FMUL R136, R136, 16777216 ;  /* 0x4b80000088889820 */ /* 0x000fe20000400000 */
[----:B------:R-:W-:Y:S01]  /*7cb0*/  @!P1 FMUL R133, R133, 16777216 ;  /* 0x4b80000085859820 */ /* 0x000fe20000400000 */
[----:B------:R-:W-:Y:S01]  /*7cc0*/  @!P1 FMUL R132, R132, 16777216 ;  /* 0x4b80000084849820 */ /* 0x000fe20000400000 */
[----:B------:R-:W-:Y:S01]  /*7cd0*/  @!P1 FMUL R129, R129, 16777216 ;  /* 0x4b80000081819820 */ /* 0x000fe20000400000 */
[----:B------:R-:W-:Y:S01]  /*7ce0*/  @!P1 FMUL R128, R128, 16777216 ;  /* 0x4b80000080809820 */ /* 0x000fe20000400000 */
[----:B------:R-:W-:Y:S01]  /*7cf0*/  @!P1 FMUL R125, R125, 16777216 ;  /* 0x4b8000007d7d9820 */ /* 0x000fe20000400000 */
[-C--:B0-----:R-:W-:Y:S01]  /*7d00*/  FFMA.FTZ R5, R88, R27.reuse, -0.16845393180847167969 ;  /* 0xbe2c7f3058057423 */ /* 0x081fe2000001001b */
[CC--:B------:R-:W-:Y:S01]  /*7d10*/  FFMA.FTZ R4, R23.reuse, R27.reuse, -0.16845393180847167969 ;  /* 0xbe2c7f3017047423 */ /* 0x0c0fe2000001001b */
[-C--:B------:R-:W-:Y:S01]  /*7d20*/  FFMA.FTZ R7, R152, R27.reuse, -0.16845393180847167969 ;  /* 0xbe2c7f3098077423 */ /* 0x080fe2000001001b */
[----:B------:R-:W-:Y:S01]  /*7d30*/  FFMA.FTZ R27, R22, R27, -0.16845393180847167969 ;  /* 0xbe2c7f30161b7423 */ /* 0x000fe2000001001b */
[----:B------:R-:W-:Y:S01]  /*7d40*/  FFMA.FTZ R5, R88, R5, 0.1716887056827545166 ;  /* 0x3e2fcf2a58057423 */ /* 0x000fe20000010005 */
[C---:B------:R-:W-:Y:S01]  /*7d50*/  FFMA.FTZ R4, R23.reuse, R4, 0.1716887056827545166 ;  /* 0x3e2fcf2a17047423 */ /* 0x040fe20000010004 */
[----:B------:R-:W-:Y:S01]  /*7d60*/  FFMA.FTZ R7, R152, R7, 0.1716887056827545166 ;  /* 0x3e2fcf2a98077423 */ /* 0x000fe20000010007 */
[----:B------:R-:W-:Y:S01]  /*7d70*/  FFMA.FTZ R27, R22, R27, 0.1716887056827545166 ;  /* 0x3e2fcf2a161b7423 */ /* 0x000fe2000001001b */
[----:B------:R-:W-:Y:S01]  /*7d80*/  FFMA.FTZ R5, R88, R5, -0.17900948226451873779 ;  /* 0xbe374e4358057423 */ /* 0x000fe20000010005 */
[C---:B------:R-:W-:Y:S01]  /*7d90*/  FFMA.FTZ R4, R23.reuse, R4, -0.17900948226451873779 ;  /* 0xbe374e4317047423 */ /* 0x040fe20000010004 */
[----:B------:R-:W-:Y:S01]  /*7da0*/  FFMA.FTZ R7, R152, R7, -0.17900948226451873779 ;  /* 0xbe374e4398077423 */ /* 0x000fe20000010007 */
[----:B------:R-:W-:Y:S01]  /*7db0*/  FFMA.FTZ R27, R22, R27, -0.17900948226451873779 ;  /* 0xbe374e43161b7423 */ /* 0x000fe2000001001b */
[----:B------:R-:W-:Y:S01]  /*7dc0*/  FFMA.FTZ R5, R88, R5, 0.20512372255325317383 ;  /* 0x3e520bf458057423 */ /* 0x000fe20000010005 */
[C---:B------:R-:W-:Y:S01]  /*7dd0*/  FFMA.FTZ R4, R23.reuse, R4, 0.20512372255325317383 ;  /* 0x3e520bf417047423 */ /* 0x040fe20000010004 */
[----:B------:R-:W-:Y:S01]  /*7de0*/  FFMA.FTZ R7, R152, R7, 0.20512372255325317383 ;  /* 0x3e520bf498077423 */ /* 0x000fe20000010007 */
[----:B------:R-:W-:Y:S01]  /*7df0*/  FFMA.FTZ R27, R22, R27, 0.20512372255325317383 ;  /* 0x3e520bf4161b7423 */ /* 0x000fe2000001001b */
[----:B------:R-:W-:Y:S01]  /*7e00*/  FFMA.FTZ R5, R88, R5, -0.24046532809734344482 ;  /* 0xbe763c8b58057423 */ /* 0x000fe20000010005 */
[C---:B------:R-:W-:Y:S01]  /*7e10*/  FFMA.FTZ R4, R23.reuse, R4, -0.24046532809734344482 ;  /* 0xbe763c8b17047423 */ /* 0x040fe20000010004 */
[----:B------:R-:W-:Y:S01]  /*7e20*/  FFMA.FTZ R7, R152, R7, -0.24046532809734344482 ;  /* 0xbe763c8b98077423 */ /* 0x000fe20000010007 */
[----:B------:R-:W-:Y:S01]  /*7e30*/  FFMA.FTZ R27, R22, R27, -0.24046532809734344482 ;  /* 0xbe763c8b161b7423 */ /* 0x000fe2000001001b */
[----:B------:R-:W-:Y:S01]  /*7e40*/  FFMA.FTZ R5, R88, R5, 0.28857114911079406738 ;  /* 0x3e93bf9958057423 */ /* 0x000fe20000010005 */
[C---:B------:R-:W-:Y:S01]  /*7e50*/  FFMA.FTZ R4, R23.reuse, R4, 0.28857114911079406738 ;  /* 0x3e93bf9917047423 */ /* 0x040fe20000010004 */
[----:B------:R-:W-:Y:S01]  /*7e60*/  FFMA.FTZ R7, R152, R7, 0.28857114911079406738 ;  /* 0x3e93bf9998077423 */ /* 0x000fe20000010007 */
[----:B------:R-:W-:Y:S01]  /*7e70*/  FFMA.FTZ R27, R22, R27, 0.28857114911079406738 ;  /* 0x3e93bf99161b7423 */ /* 0x000fe2000001001b */
[----:B------:R-:W-:Y:S01]  /*7e80*/  FFMA.FTZ R5, R88, R5, -0.36067417263984680176 ;  /* 0xbeb8aa4958057423 */ /* 0x000fe20000010005 */
[C---:B------:R-:W-:Y:S01]  /*7e90*/  FFMA.FTZ R4, R23.reuse, R4, -0.36067417263984680176 ;  /* 0xbeb8aa4917047423 */ /* 0x040fe20000010004 */
[----:B------:R-:W-:Y:S01]  /*7ea0*/  FFMA.FTZ R7, R152, R7, -0.36067417263984680176 ;  /* 0xbeb8aa4998077423 */ /* 0x000fe20000010007 */
[----:B------:R-:W-:Y:S01]  /*7eb0*/  FFMA.FTZ R27, R22, R27, -0.36067417263984680176 ;  /* 0xbeb8aa49161b7423 */ /* 0x000fe2000001001b */
[----:B------:R-:W-:Y:S01]  /*7ec0*/  FFMA.FTZ R5, R88, R5, 0.48089820146560668945 ;  /* 0x3ef6384a58057423 */ /* 0x000fe20000010005 */
[C---:B------:R-:W-:Y:S01]  /*7ed0*/  FFMA.FTZ R4, R23.reuse, R4, 0.48089820146560668945 ;  /* 0x3ef6384a17047423 */ /* 0x040fe20000010004 */
[----:B------:R-:W-:Y:S01]  /*7ee0*/  FFMA.FTZ R7, R152, R7, 0.48089820146560668945 ;  /* 0x3ef6384a98077423 */ /* 0x000fe20000010007 */
[----:B------:R-:W-:Y:S01]  /*7ef0*/  FFMA.FTZ R27, R22, R27, 0.48089820146560668945 ;  /* 0x3ef6384a161b7423 */ /* 0x000fe2000001001b */
[----:B------:R-:W-:Y:S01]  /*7f00*/  FFMA.FTZ R5, R88, R5, -0.72134751081466674805 ;  /* 0xbf38aa3b58057423 */ /* 0x000fe20000010005 */
[----:B------:R-:W-:Y:S01]  /*7f10*/  FFMA.FTZ R4, R23, R4, -0.72134751081466674805 ;  /* 0xbf38aa3b17047423 */ /* 0x000fe20000010004 */
[----:B------:R-:W-:Y:S01]  /*7f20*/  @!P1 FMUL R124, R124, 16777216 ;  /* 0x4b8000007c7c9820 */ /* 0x000fe20000400000 */
[----:B------:R-:W-:Y:S01]  /*7f30*/  @!P1 FMUL R121, R121, 16777216 ;  /* 0x4b80000079799820 */ /* 0x000fe20000400000 */
[----:B------:R-:W-:Y:S01]  /*7f40*/  FMUL R5, R88, R5 ;  /* 0x0000000558057220 */ /* 0x000fe20000400000 */
[----:B------:R-:W-:Y:S01]  /*7f50*/  FMUL R4, R23, R4 ;  /* 0x0000000417047220 */ /* 0x000fe20000400000 */
[----:B------:R-:W-:Y:S01]  /*7f60*/  @!P1 FMUL R120, R120, 16777216 ;  /* 0x4b80000078789820 */ /* 0x000fe20000400000 */
[----:B------:R-:W-:Y:S01]  /*7f70*/  @!P1 FMUL R117, R117, 16777216 ;  /* 0x4b80000075759820 */ /* 0x000fe20000400000 */
[----:B------:R-:W-:Y:S01]  /*7f80*/  FMUL R5, R88, R5 ;  /* 0x0000000558057220 */ /* 0x000fe20000400000 */
[----:B------:R-:W-:Y:S01]  /*7f90*/  FMUL R4, R23, R4 ;  /* 0x0000000417047220 */ /* 0x000fe20000400000 */
        /* <DEDUP_REMOVED lines=13> */
[----:B------:R-:W-:Y:S01]  /*8070*/  ISETP.GE.U32.AND P1, PT, R19, 0x7f800000, PT ;  /* 0x7f8000001300780c */ /* 0x000fe20003f26070 */
[----:B------:R-:W-:Y:S01]  /*8080*/  FFMA.FTZ R7, R152, R7, -0.72134751081466674805 ;  /* 0xbf38aa3b98077423 */ /* 0x000fe20000010007 */
[----:B------:R-:W-:Y:S01]  /*8090*/  ISETP.GE.U32.AND P5, PT, R18, 0x7f800000, PT ;  /* 0x7f8000001200780c */ /* 0x000fe20003fa6070 */
[----:B------:R-:W-:Y:S01]  /*80a0*/  FFMA.FTZ R27, R22, R27, -0.72134751081466674805 ;  /* 0xbf38aa3b161b7423 */ /* 0x000fe2000001001b */
[----:B------:R-:W-:Y:S01]  /*80b0*/  ISETP.GE.U32.AND P4, PT, R15, 0x7f800000, PT ;  /* 0x7f8000000f00780c */ /* 0x000fe20003f86070 */
[----:B------:R-:W-:Y:S01]  /*80c0*/  FFMA.FTZ R88, R88, 1.4426950216293334961, R5 ;  /* 0x3fb8aa3b58587823 */ /* 0x000fe20000010005 */
[----:B------:R-:W-:Y:S01]  /*80d0*/  FFMA.FTZ R21, R156, 1.1920928955078125e-07, R21 ;  /* 0x340000009c157823 */ /* 0x000fe20000010015 */
[----:B------:R-:W-:Y:S01]  /*80e0*/  FFMA.FTZ R4, R23, 1.4426950216293334961, R4 ;  /* 0x3fb8aa3b17047823 */ /* 0x000fe20000010004 */
[----:B------:R-:W-:Y:S01]  /*80f0*/  FMUL R7, R152, R7 ;  /* 0x0000000798077220 */ /* 0x000fe20000400000 */
[----:B------:R-:W-:Y:S01]  /*8100*/  FMUL R27, R22, R27 ;  /* 0x0000001b161b7220 */ /* 0x000fe20000400000 */
[----:B------:R-:W-:Y:S01]  /*8110*/  FADD R153, R153, R88 ;  /* 0x0000005899997221 */ /* 0x000fe20000000000 */
[----:B------:R-:W-:Y:S01]  /*8120*/  FADD R88, R21, R4 ;  /* 0x0000000415587221 */ /* 0x000fe20000000000 */
[----:B------:R-:W-:Y:S01]  /*8130*/  @P0 MOV R4, 0x7f800000 ;  /* 0x7f80000000040802 */ /* 0x000fe20000000f00 */
[----:B------:R-:W-:Y:S01]  /*8140*/  FMUL R7, R152, R7 ;  /* 0x0000000798077220 */ /* 0x000fe20000400000 */
[----:B------:R-:W-:Y:S01]  /*8150*/  FMUL R27, R22, R27 ;  /* 0x0000001b161b7220 */ /* 0x000fe20000400000 */
[----:B------:R-:W-:Y:S01]  /*8160*/  LOP3.LUT R3, R3, 0x7f, RZ, 0xc0, !PT ;  /* 0x0000007f03037812 */ /* 0x000fe200078ec0ff */
[----:B------:R-:W-:Y:S01]  /*8170*/  FFMA.FTZ R89, R154, 1.1920928955078125e-07, R89 ;  /* 0x340000009a597823 */ /* 0x000fe20000010059 */
[----:B------:R-:W-:Y:S01]  /*8180*/  @P0 FFMA.FTZ R153, R17, R4, +INF ;  /* 0x7f80000011990423 */ /* 0x000fe20000010004 */
[----:B------:R-:W-:Y:S01]  /*8190*/  FFMA.FTZ R152, R152, 1.4426950216293334961, R7 ;  /* 0x3fb8aa3b98987823 */ /* 0x000fe20000010007 */
[----:B------:R-:W-:Y:S01]  /*81a0*/  FFMA.FTZ R27, R22, 1.4426950216293334961, R27 ;  /* 0x3fb8aa3b161b7823 */ /* 0x000fe2000001001b */
[----:B------:R-:W-:Y:S01]  /*81b0*/  @P1 IMAD.MOV.U32 R6, RZ, RZ, 0x7f800000 ;  /* 0x7f800000ff061424 */ /* 0x000fe200078e00ff */
[----:B------:R-:W-:Y:S01]  /*81c0*/  @P5 MOV R5, 0x7f800000 ;  /* 0x7f80000000055802 */ /* 0x000fe20000000f00 */
[----:B------:R-:W-:Y:S01]  /*81d0*/  FADD R89, R89, R152 ;  /* 0x0000009859597221 */ /* 0x000fe20000000000 */
[----:B------:R-:W-:Y:S01]  /*81e0*/  @P4 MOV R4, 0x7f800000 ;  /* 0x7f80000000044802 */ /* 0x000fe20000000f00 */
[----:B------:R-:W-:Y:S01]  /*81f0*/  FADD R90, R20, R27 ;  /* 0x0000001b145a7221 */ /* 0x000fe20000000000 */
[----:B------:R-:W-:Y:S01]  /*8200*/  LEA R3, R3, UR4, 0x4 ;  /* 0x0000000403037c11 */ /* 0x000fe2000f8e20ff */
[----:B------:R-:W-:Y:S01]  /*8210*/  @P1 FFMA.FTZ R89, R19, R6, +INF ;  /* 0x7f80000013591423 */ /* 0x000fe20000010006 */
[----:B------:R-:W-:Y:S01]  /*8220*/  @P5 FFMA.FTZ R88, R18, R5, +INF ;  /* 0x7f80000012585423 */ /* 0x000fe20000010005 */
[----:B------:R-:W-:Y:S01]  /*8230*/  @P4 FFMA.FTZ R90, R15, R4, +INF ;  /* 0x7f8000000f5a4423 */ /* 0x000fe20000010004 */
[----:B------:R-:W-:Y:S01]  /*8240*/  BAR.SYNC.DEFER_BLOCKING 0x0 ;  /* 0x0000000000007b1d */ /* 0x000fe20000010000 */
        /* <DEDUP_REMOVED lines=23> */
[----:B------:R-:W0:Y:S01]  /*83c0*/  LDS.128 R4, [R3] ;  /* 0x0000000003047984 */ /* 0x000e220000000c00 */
[----:B------:R-:W-:Y:S01]  /*83d0*/  @!P3 FMUL R106, R106, 16777216 ;  /* 0x4b8000006a6ab820 */ /* 0x000fe20000400000 */
[----:B------:R-:W-:Y:S01]  /*83e0*/  @!P3 FMUL R103, R103, 16777216 ;  /* 0x4b8000006767b820 */ /* 0x000fe20000400000 */
[----:B------:R-:W-:Y:S01]  /*83f0*/  @!P3 FMUL R102, R102, 16777216 ;  /* 0x4b8000006666b820 */ /* 0x000fe20000400000 */
[----:B------:R-:W-:Y:S01]  /*8400*/  @!P3 FMUL R99, R99, 16777216 ;  /* 0x4b8000006363b820 */ /* 0x000fe20000400000 */
[----:B------:R-:W-:Y:S01]  /*8410*/  @!P3 FMUL R98, R98, 16777216 ;  /* 0x4b8000006262b820 */ /* 0x000fe20000400000 */
[----:B------:R-:W-:Y:S01]  /*8420*/  @!P3 FMUL R95, R95, 16777216 ;  /* 0x4b8000005f5fb820 */ /* 0x000fe20000400000 */
[----:B------:R-:W-:Y:S01]  /*8430*/  @!P3 FMUL R94, R94, 16777216 ;  /* 0x4b8000005e5eb820 */ /* 0x000fe20000400000 */
        /* <DEDUP_REMOVED lines=58> */
[----:B------:R-:W-:Y:S01]  /*87e0*/  FMUL R12, R12, R94 ;  /* 0x0000005e0c0c7220 */ /* 0x000fe20000400000 */
[----:B------:R-:W-:Y:S01]  /*87f0*/  FMUL R24, R24, R92 ;  /* 0x0000005c18187220 */ /* 0x000fe20000400000 */
[----:B------:R-:W-:Y:S01]  /*8800*/  F2FP.F16.F32.PACK_AB R22, R29, R28 ;  /* 0x0000001c1d16723e */ /* 0x000fe200000000ff */
[----:B------:R-:W1:Y:S01]  /*8810*/  LDC R99, c[0x0][0x278] ;  /* 0x00009e00ff637b82 */ /* 0x000e620000000800 */
[----:B------:R-:W-:-:S02]  /*8820*/  F2FP.F16.F32.PACK_AB R23, R31, R30 ;  /* 0x0000001e1f17723e */ /* 0x000fc400000000ff */
[----:B------:R-:W-:Y:S02]  /*8830*/  F2FP.F16.F32.PACK_AB R20, R93, R24 ;  /* 0x000000185d14723e */ /* 0x000fe400000000ff */
[----:B------:R-:W-:-:S03]  /*8840*/  F2FP.F16.F32.PACK_AB R21, R95, R12 ;  /* 0x0000000c5f15723e */ /* 0x000fc600000000ff */
[----:B------:R-:W-:Y:S01]  /*8850*/  BAR.SYNC.DEFER_BLOCKING 0x0 ;  /* 0x0000000000007b1d */ /* 0x000fe20000010000 */
[----:B------:R-:W-:Y:S02]  /*8860*/  FSETP.NEU.AND P0, PT, R15, RZ, PT ;  /* 0x000000ff0f00720b */ /* 0x000fe40003f0d000 */
[----:B------:R-:W-:Y:S02]  /*8870*/  F2FP.F16.F32.PACK_AB R26, R26, R13 ;  /* 0x0000000d1a1a723e */ /* 0x000fe400000000ff */
[----:B------:R-:W-:Y:S02]  /*8880*/  F2FP.F16.F32.PACK_AB R24, R97, R96 ;  /* 0x000000606118723e */ /* 0x000fe400000000ff */
[----:B------:R-:W-:Y:S02]  /*8890*/  F2FP.F16.F32.PACK_AB R25, R25, R98 ;  /* 0x000000621919723e */ /* 0x000fe400000000ff */
[----:B------:R-:W-:Y:S02]  /*88a0*/  F2FP.F16.F32.PACK_AB R27, R35, R34 ;  /* 0x00000022231b723e */ /* 0x000fe400000000ff */
[----:B------:R-:W-:-:S02]  /*88b0*/  F2FP.F16.F32.PACK_AB R28, R101, R100 ;  /* 0x00000064651c723e */ /* 0x000fc400000000ff */
[----:B------:R-:W-:Y:S02]  /*88c0*/  F2FP.F16.F32.PACK_AB R29, R103, R102 ;  /* 0x00000066671d723e */ /* 0x000fe400000000ff */
[----:B------:R-:W-:Y:S02]  /*88d0*/  F2FP.F16.F32.PACK_AB R30, R37, R36 ;  /* 0x00000024251e723e */ /* 0x000fe400000000ff */
[----:B------:R-:W-:Y:S02]  /*88e0*/  F2FP.F16.F32.PACK_AB R31, R39, R38 ;  /* 0x00000026271f723e */ /* 0x000fe400000000ff */
[----:B------:R-:W-:Y:S02]  /*88f0*/  F2FP.F16.F32.PACK_AB R32, R32, R91 ;  /* 0x0000005b2020723e */ /* 0x000fe400000000ff */
[----:B------:R-:W-:Y:S02]  /*8900*/  F2FP.F16.F32.PACK_AB R33, R33, R106 ;  /* 0x0000006a2121723e */ /* 0x000fe400000000ff */
[----:B------:R-:W-:Y:S01]  /*8910*/  F2FP.F16.F32.PACK_AB R34, R41, R40 ;  /* 0x000000282922723e */ /* 0x000fe200000000ff */
[----:B------:R-:W-:Y:S01]  /*8920*/  STSM.16.M88.4 [R2], R20 ;  /* 0x0000001402007844 */ /* 0x000fe20000000200 */
[----:B------:R-:W-:-:S02]  /*8930*/  F2FP.F16.F32.PACK_AB R35, R43, R42 ;  /* 0x0000002a2b23723e */ /* 0x000fc400000000ff */
[----:B------:R-:W-:Y:S01]  /*8940*/  F2FP.F16.F32.PACK_AB R36, R109, R108 ;  /* 0x0000006c6d24723e */ /* 0x000fe200000000ff */
[----:B------:R-:W-:Y:S01]  /*8950*/  BAR.SYNC.DEFER_BLOCKING 0x0 ;  /* 0x0000000000007b1d */ /* 0x000fe20000010000 */
        /* <DEDUP_REMOVED lines=10> */
[----:B------:R-:W-:-:S02]  /*8a00*/  F2FP.F16.F32.PACK_AB R43, R55, R54 ;  /* 0x00000036372b723e */ /* 0x000fc400000000ff */
[----:B------:R-:W-:Y:S01]  /*8a10*/  F2FP.F16.F32.PACK_AB R52, R121, R120 ;  /* 0x000000787934723e */ /* 0x000fe200000000ff */
[----:B------:R-:W2:Y:S01]  /*8a20*/  LDS.128 R12, [R3] ;  /* 0x00000000030c7984 */ /* 0x000ea20000000c00 */
[----:B------:R-:W-:Y:S02]  /*8a30*/  F2FP.F16.F32.PACK_AB R53, R123, R122 ;  /* 0x0000007a7b35723e */ /* 0x000fe400000000ff */
[----:B------:R-:W-:Y:S01]  /*8a40*/  F2FP.F16.F32.PACK_AB R54, R57, R56 ;  /* 0x000000383936723e */ /* 0x000fe200000000ff */
[----:B------:R-:W-:Y:S01]  /*8a50*/  BAR.SYNC.DEFER_BLOCKING 0x0 ;  /* 0x0000000000007b1d */ /* 0x000fe20000010000 */
        /* <DEDUP_REMOVED lines=9> */
[----:B------:R-:W-:Y:S02]  /*8af0*/  F2FP.F16.F32.PACK_AB R60, R133, R132 ;  /* 0x00000084853c723e */ /* 0x000fe400000000ff */
[----:B------:R-:W-:Y:S02]  /*8b00*/  F2FP.F16.F32.PACK_AB R61, R135, R134 ;  /* 0x00000086873d723e */ /* 0x000fe400000000ff */
[----:B------:R-:W-:Y:S01]  /*8b10*/  F2FP.F16.F32.PACK_AB R62, R69, R68 ;  /* 0x00000044453e723e */ /* 0x000fe200000000ff */
[----:B------:R-:W-:Y:S01]  /*8b20*/  STSM.16.M88.4 [R2], R24 ;  /* 0x0000001802007844 */ /* 0x000fe20000000200 */
[----:B------:R-:W-:Y:S02]  /*8b30*/  F2FP.F16.F32.PACK_AB R63, R71, R70 ;  /* 0x00000046473f723e */ /* 0x000fe400000000ff */
[----:B------:R-:W-:Y:S01]  /*8b40*/  F2FP.F16.F32.PACK_AB R136, R137, R136 ;  /* 0x000000888988723e */ /* 0x000fe200000000ff */
[----:B------:R-:W-:Y:S01]  /*8b50*/  BAR.SYNC.DEFER_BLOCKING 0x0 ;  /* 0x0000000000007b1d */ /* 0x000fe20000010000 */
[----:B------:R-:W-:-:S02]  /*8b60*/  F2FP.F16.F32.PACK_AB R137, R139, R138 ;  /* 0x0000008a8b89723e */ /* 0x000fc400000000ff */
[----:B------:R-:W-:Y:S02]  /*8b70*/  F2FP.F16.F32.PACK_AB R138, R73, R72 ;  /* 0x00000048498a723e */ /* 0x000fe400000000ff */
[----:B------:R-:W-:-:S03]  /*8b80*/  F2FP.F16.F32.PACK_AB R139, R75, R74 ;  /* 0x0000004a4b8b723e */ /* 0x000fc600000000ff */
[----:B------:R-:W3:Y:S01]  /*8b90*/  LDC.64 R70, c[0x0][0x228] ;  /* 0x00008a00ff467b82 */ /* 0x000ee20000000a00 */
        /* <DEDUP_REMOVED lines=8> */
[----:B------:R-:W-:Y:S01]  /*8c20*/  FSETP.NEU.AND P2, PT, R19, RZ, PT ;  /* 0x000000ff1300720b */ /* 0x000fe20003f4d000 */
[----:B------:R-:W4:Y:S01]  /*8c30*/  LDS.128 R20, [R3] ;  /* 0x0000000003147984 */ /* 0x000f220000000c00 */
[----:B------:R-:W-:Y:S01]  /*8c40*/  IMAD R19, R239, UR9, RZ ;  /* 0x00000009ef137c24 */ /* 0x000fe2000f8e02ff */
[----:B------:R-:W-:Y:S01]  /*8c50*/  USHF.L.U32 UR9, UR8, 0x1, URZ ;  /* 0x0000000108097899 */ /* 0x000fe2000800063f */
[----:B------:R-:W-:Y:S02]  /*8c60*/  BAR.SYNC.DEFER_BLOCKING 0x0 ;  /* 0x0000000000007b1d */ /* 0x000fe40000010000 */
[C---:B------:R-:W-:Y:S01]  /*8c70*/  IMAD.SHL.U32 R69, R19.reuse, 0x2, RZ ;  /* 0x0000000213457824 */ /* 0x040fe200078e00ff */
[----:B------:R-:W-:Y:S01]  /*8c80*/  FSETP.NEU.AND P1, PT, R18, RZ, PT ;  /* 0x000000ff1200720b */ /* 0x000fe20003f2d000 */
[----:B------:R-:W-:Y:S01]  /*8c90*/  IMAD.HI R68, R19, 0x2, RZ ;  /* 0x0000000213447827 */ /* 0x000fe200078e02ff */
[----:B------:R-:W-:-:S02]  /*8ca0*/  FSETP.NEU.AND P3, PT, R17, RZ, PT ;  /* 0x000000ff1100720b */ /* 0x000fc40003f6d000 */
[----:B---3--:R-:W-:Y:S01]  /*8cb0*/  IADD3 R18, P4, P5, R69, UR9, R70 ;  /* 0x0000000945127c10 */ /* 0x008fe2000fd9e046 */
[----:B------:R-:W-:Y:S01]  /*8cc0*/  UIMAD.WIDE UR8, UR8, 0x2, URZ ;  /* 0x00000002080878a5 */ /* 0x000fe2000f8e023f */
[----:B------:R-:W3:Y:S01]  /*8cd0*/  LDC R17, c[0x0][0x278] ;  /* 0x00009e00ff117b82 */ /* 0x000ee20000000800 */
[----:B------:R-:W-:Y:S02]  /*8ce0*/  F2FP.F16.F32.PACK_AB R148, R149, R148 ;  /* 0x000000949594723e */ /* 0x000fe400000000ff */
[----:B------:R-:W-:Y:S02]  /*8cf0*/  F2FP.F16.F32.PACK_AB R149, R151, R150 ;  /* 0x000000969795723e */ /* 0x000fe400000000ff */
[----:B------:R-:W-:Y:S01]  /*8d00*/  IADD3.X R19, R68, UR9, R71, P4, P5 ;  /* 0x0000000944137c10 */ /* 0x000fe2000a7ea447 */
[----:B------:R-:W-:Y:S01]  /*8d10*/  ULDC.64 UR8, c[0x0][0x270] ;  /* 0x00009c0000087ab9 */ /* 0x000fe20000000a00 */
[----:B------:R-:W-:Y:S01]  /*8d20*/  F2FP.F16.F32.PACK_AB R150, R85, R84 ;  /* 0x000000545596723e */ /* 0x000fe200000000ff */
[----:B------:R-:W-:Y:S01]  /*8d30*/  UIMAD UR8, UR61, UR8, URZ ;  /* 0x000000083d0872a4 */ /* 0x000fe2000f8e023f */
[----:B------:R-:W-:-:S02]  /*8d40*/  F2FP.F16.F32.PACK_AB R151, R87, R86 ;  /* 0x000000565797723e */ /* 0x000fc400000000ff */
[----:B0-----:R-:W-:Y:S01]  /*8d50*/  PRMT R80, R4, 0x7632, R80 ;  /* 0x0000763204507816 */ /* 0x001fe20000000050 */
[----:B------:R-:W-:Y:S01]  /*8d60*/  USHF.L.U32 UR8, UR8, 0x1, URZ ;  /* 0x0000000108087899 */ /* 0x000fe2000800063f */
[----:B------:R-:W-:Y:S02]  /*8d70*/  FSEL R153, R153, -INF , P3 ;  /* 0xff80000099997808 */ /* 0x000fe40001800000 */
[----:B------:R-:W-:Y:S01]  /*8d80*/  SHF.L.U32 R0, R0, 0x1, RZ ;  /* 0x0000000100007819 */ /* 0x000fe200000006ff */
[----:B------:R-:W-:Y:S02]  /*8d90*/  STSM.16.M88.4 [R2], R28 ;  /* 0x0000001c02007844 */ /* 0x000fe40000000200 */
[----:B------:R-:W-:Y:S01]  /*8da0*/  FFMA R16, R153, 0.69314718246459960938, R16 ;  /* 0x3f31721899107823 */ /* 0x000fe20000000010 */
[----:B------:R-:W-:Y:S01]  /*8db0*/  BAR.SYNC.DEFER_BLOCKING 0x0 ;  /* 0x0000000000007b1d */ /* 0x000fe20000010000 */
[C---:B---3--:R-:W-:Y:S01]  /*8dc0*/  SHF.L.U32 R75, R17.reuse, 0x1, RZ ;  /* 0x00000001114b7819 */ /* 0x048fe200000006ff */
[C---:B------:R-:W-:Y:S01]  /*8dd0*/  IMAD R83, R17.reuse, 0x6, RZ ;  /* 0x0000000611537824 */ /* 0x040fe200078e02ff */
[CC--:B------:R-:W-:Y:S01]  /*8de0*/  LEA R74, P4, R17.reuse, R18.reuse, 0x2 ;  /* 0x00000012114a7211 */ /* 0x0c0fe200078810ff */
[----:B------:R-:W-:Y:S01]  /*8df0*/  IMAD R77, R17, 0x3, RZ ;  /* 0x00000003114d7824 */ /* 0x000fe200078e02ff */
[-C--:B------:R-:W-:Y:S01]  /*8e00*/  IADD3 R72, P5, R75, R18.reuse, RZ ;  /* 0x000000124b487210 */ /* 0x080fe20007fbe0ff */
[----:B------:R-:W-:Y:S01]  /*8e10*/  IMAD R87, R17, 0xa, RZ ;  /* 0x0000000a11577824 */ /* 0x000fe200078e02ff */
[-C--:B------:R-:W-:Y:S01]  /*8e20*/  LEA.HI.X.SX32 R75, R75, R19.reuse, 0x1, P4 ;  /* 0x000000134b4b7211 */ /* 0x080fe200020f0eff */
[C---:B------:R-:W-:Y:S01]  /*8e30*/  IMAD R91, R17.reuse, 0xc, RZ ;  /* 0x0000000c115b7824 */ /* 0x040fe200078e02ff */
[CC--:B------:R-:W-:Y:S01]  /*8e40*/  LEA.HI.X.SX32 R73, R17.reuse, R19.reuse, 0x1, P5 ;  /* 0x0000001311497211 */ /* 0x0c0fe200028f0eff */
[----:B------:R-:W-:Y:S01]  /*8e50*/  IMAD R81, R17, 0x5, RZ ;  /* 0x0000000511517824 */ /* 0x000fe200078e02ff */
[-C--:B------:R-:W-:Y:S01]  /*8e60*/  IADD3 R76, P5, R83, R18.reuse, RZ ;  /* 0x00000012534c7210 */ /* 0x080fe20007fbe0ff */
[C---:B------:R-:W-:Y:S01]  /*8e70*/  IMAD R93, R17.reuse, 0xe, RZ ;  /* 0x0000000e115d7824 */ /* 0x040fe200078e02ff */
[C---:B------:R-:W-:Y:S01]  /*8e80*/  SHF.L.U32 R79, R17.reuse, 0x2, RZ ;  /* 0x00000002114f7819 */ /* 0x040fe200000006ff */
[C---:B------:R-:W-:Y:S01]  /*8e90*/  IMAD.SHL.U32 R85, R17.reuse, 0x8, RZ ;  /* 0x0000000811557824 */ /* 0x040fe200078e00ff */
[C---:B------:R-:W-:Y:S01]  /*8ea0*/  LEA R78, P6, R17.reuse, R18, 0x3 ;  /* 0x00000012114e7211 */ /* 0x040fe200078c18ff */
[----:B------:R-:W-:Y:S01]  /*8eb0*/  IMAD R95, R17, 0x16, RZ ;  /* 0x00000016115f7824 */ /* 0x000fe200078e02ff */
[-C--:B------:R-:W-:Y:S01]  /*8ec0*/  LEA.HI.X.SX32 R77, R77, R19.reuse, 0x1, P5 ;  /* 0x000000134d4d7211 */ /* 0x080fe200028f0eff */
[----:B------:R-:W-:Y:S01]  /*8ed0*/  IMAD R97, R17, 0x18, RZ ;  /* 0x0000001811617824 */ /* 0x000fe200078e02ff */
[----:B------:R-:W-:Y:S01]  /*8ee0*/  LEA.HI.X.SX32 R79, R79, R19, 0x1, P6 ;  /* 0x000000134f4f7211 */ /* 0x000fe200030f0eff */
[C---:B------:R-:W-:Y:S01]  /*8ef0*/  IMAD R105, R17.reuse, 0x28, RZ ;  /* 0x0000002811697824 */ /* 0x040fe200078e02ff */
[----:B------:R-:W-:Y:S01]  /*8f00*/  LDS.128 R24, [R3] ;  /* 0x0000000003187984 */ /* 0x000fe20000000c00 */
[----:B------:R-:W-:-:S02]  /*8f10*/  IMAD R107, R17, 0x2e, RZ ;  /* 0x0000002e116b7824 */ /* 0x000fc400078e02ff */
[C---:B------:R-:W-:Y:S01]  /*8f20*/  IMAD R111, R17.reuse, 0x34, RZ ;  /* 0x00000034116f7824 */ /* 0x040fe200078e02ff */
[----:B------:R-:W-:Y:S01]  /*8f30*/  BAR.SYNC.DEFER_BLOCKING 0x0 ;  /* 0x0000000000007b1d */ /* 0x000fe20000010000 */
[C---:B------:R-:W-:Y:S02]  /*8f40*/  IMAD R109, R17.reuse, 0x30, RZ ;  /* 0x00000030116d7824 */ /* 0x040fe400078e02ff */
[C---:B------:R-:W-:Y:S02]  /*8f50*/  IMAD R113, R17.reuse, 0x36, RZ ;  /* 0x0000003611717824 */ /* 0x040fe400078e02ff */
[C---:B------:R-:W-:Y:S02]  /*8f60*/  IMAD R115, R17.reuse, 0x3a, RZ ;  /* 0x0000003a11737824 */ /* 0x040fe400078e02ff */
[C---:B------:R-:W-:Y:S02]  /*8f70*/  IMAD R117, R17.reuse, 0x3c, RZ ;  /* 0x0000003c11757824 */ /* 0x040fe400078e02ff */
[----:B------:R-:W-:-:S02]  /*8f80*/  IMAD R119, R17, 0x3e, RZ ;  /* 0x0000003e11777824 */ /* 0x000fc400078e02ff */
[C---:B------:R-:W-:Y:S02]  /*8f90*/  IMAD R121, R17.reuse, 0x42, RZ ;  /* 0x0000004211797824 */ /* 0x040fe400078e02ff */
[C---:B------:R-:W-:Y:S02]  /*8fa0*/  IMAD R123, R17.reuse, 0x44, RZ ;  /* 0x00000044117b7824 */ /* 0x040fe400078e02ff */
[C---:B------:R-:W-:Y:S02]  /*8fb0*/  IMAD R125, R17.reuse, 0x46, RZ ;  /* 0x00000046117d7824 */ /* 0x040fe400078e02ff */
[C---:B------:R-:W-:Y:S02]  /*8fc0*/  IMAD R127, R17.reuse, 0x48, RZ ;  /* 0x00000048117f7824 */ /* 0x040fe400078e02ff */
[C---:B------:R-:W-:Y:S02]  /*8fd0*/  IMAD R103, R17.reuse, 0x4a, RZ ;  /* 0x0000004a11677824 */ /* 0x040fe400078e02ff */
[----:B------:R-:W-:Y:S01]  /*8fe0*/  IMAD R101, R17, 0x4e, RZ ;  /* 0x0000004e11657824 */ /* 0x000fe200078e02ff */
[----:B------:R-:W-:Y:S01]  /*8ff0*/  STSM.16.M88.4 [R2], R32 ;  /* 0x0000002002007844 */ /* 0x000fe20000000200 */
[----:B------:R-:W-:Y:S06]  /*9000*/  BAR.SYNC.DEFER_BLOCKING 0x0 ;  /* 0x0000000000007b1d */ /* 0x000fec0000010000 */
[----:B------:R-:W-:Y:S02]  /*9010*/  LDS.128 R28, [R3] ;  /* 0x00000000031c7984 */ /* 0x000fe40000000c00 */
[----:B------:R-:W-:Y:S06]  /*9020*/  BAR.SYNC.DEFER_BLOCKING 0x0 ;  /* 0x0000000000007b1d */ /* 0x000fec0000010000 */
[----:B------:R-:W-:Y:S02]  /*9030*/  STSM.16.M88.4 [R2], R36 ;  /* 0x0000002402007844 */ /* 0x000fe40000000200 */
        /* <DEDUP_REMOVED lines=9> */
[----:B------:R-:W0:Y:S02]  /*90d0*/  LDS.128 R44, [R3] ;  /* 0x00000000032c7984 */ /* 0x000e240000000c00 */
[----:B------:R-:W-:Y:S06]  /*90e0*/  BAR.SYNC.DEFER_BLOCKING 0x0 ;  /* 0x0000000000007b1d */ /* 0x000fec0000010000 */
[----:B------:R-:W-:Y:S02]  /*90f0*/  STSM.16.M88.4 [R2], R52 ;  /* 0x0000003402007844 */ /* 0x000fe40000000200 */
[----:B------:R-:W-:Y:S06]  /*9100*/  BAR.SYNC.DEFER_BLOCKING 0x0 ;  /* 0x0000000000007b1d */ /* 0x000fec0000010000 */
[----:B------:R-:W3:Y:S02]  /*9110*/  LDS.128 R40, [R3] ;  /* 0x0000000003287984 */ /* 0x000ee40000000c00 */
[----:B------:R-:W-:Y:S06]  /*9120*/  BAR.SYNC.DEFER_BLOCKING 0x0 ;  /* 0x0000000000007b1d */ /* 0x000fec0000010000 */
[----:B------:R-:W-:Y:S02]  /*9130*/  STSM.16.M88.4 [R2], R48 ;  /* 0x0000003002007844 */ /* 0x000fe40000000200 */
[----:B------:R-:W-:Y:S06]  /*9140*/  BAR.SYNC.DEFER_BLOCKING 0x0 ;  /* 0x0000000000007b1d */ /* 0x000fec0000010000 */
[----:B------:R-:W5:Y:S02]  /*9150*/  LDS.128 R52, [R3] ;  /* 0x0000000003347984 */ /* 0x000f640000000c00 */
        /* <DEDUP_REMOVED lines=21> */
[----:B------:R1:W-:Y:S02]  /*92b0*/  STSM.16.M88.4 [R2], R148 ;  /* 0x0000009402007844 */ /* 0x0003e40000000200 */
[----:B------:R-:W-:Y:S01]  /*92c0*/  BAR.SYNC.DEFER_BLOCKING 0x0 ;  /* 0x0000000000007b1d */ /* 0x000fe20000010000 */
[----:B-1----:R-:W-:-:S05]  /*92d0*/  PRMT R2, R5, 0x7632, R2 ;  /* 0x0000763205027816 */ /* 0x002fca0000000002 */
[----:B------:R-:W-:Y:S04]  /*92e0*/  STG.E.U16 desc[UR6][R18.64], R4 ;  /* 0x0000000412007986 */ /* 0x000fe8000c101506 */
[----:B------:R1:W-:Y:S04]  /*92f0*/  STG.E.U16 desc[UR6][R72.64], R80 ;  /* 0x0000005048007986 */ /* 0x0003e8000c101506 */
[----:B------:R2:W-:Y:S04]  /*9300*/  STG.E.U16 desc[UR6][R74.64], R5 ;  /* 0x000000054a007986 */ /* 0x0005e8000c101506 */
[----:B------:R4:W-:Y:S01]  /*9310*/  STG.E.U16 desc[UR6][R76.64], R2 ;  /* 0x000000024c007986 */ /* 0x0009e2000c101506 */
[----:B-1----:R-:W-:-:S03]  /*9320*/  IADD3 R72, P5, R87, R18, RZ ;  /* 0x0000001257487210 */ /* 0x002fc60007fbe0ff */
[----:B------:R1:W-:Y:S01]  /*9330*/  STG.E.U16 desc[UR6][R78.64], R6 ;  /* 0x000000064e007986 */ /* 0x0003e2000c101506 */
[-C--:B------:R-:W-:Y:S02]  /*9340*/  IADD3 R80, P4, R91, R18.reuse, RZ ;  /* 0x000000125b507210 */ /* 0x080fe40007f9e0ff */
[----:B--2---:R-:W-:Y:S01]  /*9350*/  PRMT R75, R6, 0x7632, R75 ;  /* 0x00007632064b7816 */ /* 0x004fe2000000004b */
[----:B------:R-:W-:Y:S01]  /*9360*/  IMAD R5, R17, 0x7, RZ ;  /* 0x0000000711057824 */ /* 0x000fe200078e02ff */
[-C--:B------:R-:W-:Y:S02]  /*9370*/  LEA.HI.X.SX32 R73, R81, R19.reuse, 0x1, P5 ;  /* 0x0000001351497211 */ /* 0x080fe400028f0eff */
[CC--:B------:R-:W-:Y:S01]  /*9380*/  LEA R74, P6, R17.reuse, R18.reuse, 0x4 ;  /* 0x00000012114a7211 */ /* 0x0c0fe200078c20ff */
[----:B----4-:R-:W-:Y:S01]  /*9390*/  IMAD R77, R17, 0xd, RZ ;  /* 0x0000000d114d7824 */ /* 0x010fe200078e02ff */
[----:B------:R-:W-:Y:S01]  /*93a0*/  IADD3 R4, P5, R93, R18, RZ ;  /* 0x000000125d047210 */ /* 0x000fe20007fbe0ff */
[----:B------:R2:W-:Y:S01]  /*93b0*/  STG.E.U16 desc[UR6][R72.64], R75 ;  /* 0x0000004b48007986 */ /* 0x0005e2000c101506 */
[-C--:B------:R-:W-:Y:S01]  /*93c0*/  LEA.HI.X.SX32 R81, R83, R19.reuse, 0x1, P4 ;  /* 0x0000001353517211 */ /* 0x080fe200020f0eff */
[----:B------:R-:W-:Y:S01]  /*93d0*/  IMAD R83, R17, 0x12, RZ ;  /* 0x0000001211537824 */ /* 0x000fe200078e02ff */
[----:B------:R-:W-:-:S02]  /*93e0*/  LEA.HI.X.SX32 R5, R5, R19, 0x1, P5 ;  /* 0x0000001305057211 */ /* 0x000fc400028f0eff */
[----:B------:R-:W-:Y:S01]  /*93f0*/  PRMT R2, R7, 0x7632, R2 ;  /* 0x0000763207027816 */ /* 0x000fe20000000002 */
[----:B------:R4:W-:Y:S01]  /*9400*/  STG.E.U16 desc[UR6][R80.64], R7 ;  /* 0x0000000750007986 */ /* 0x0009e2000c101506 */
[----:B------:R-:W-:Y:S02]  /*9410*/  PRMT R76, R12, 0x7632, R76 ;  /* 0x000076320c4c7816 */ /* 0x000fe4000000004c */
[----:B-1----:R-:W-:Y:S01]  /*9420*/  SHF.L.U32 R79, R17, 0x4, RZ ;  /* 0x00000004114f7819 */ /* 0x002fe200000006ff */
[----:B------:R1:W-:Y:S01]  /*9430*/  STG.E.U16 desc[UR6][R4.64], R2 ;  /* 0x0000000204007986 */ /* 0x0003e2000c101506 */
[-C--:B--2---:R-:W-:Y:S01]  /*9440*/  LEA.HI.X.SX32 R75, R85, R19.reuse, 0x1, P6 ;  /* 0x00000013554b7211 */ /* 0x084fe200030f0eff */
[----:B------:R-:W-:Y:S01]  /*9450*/  IMAD R85, R17, 0x14, RZ ;  /* 0x0000001411557824 */ /* 0x000fe200078e02ff */
[-C--:B------:R-:W-:Y:S01]  /*9460*/  IADD3 R72, P5, R83, R18.reuse, RZ ;  /* 0x0000001253487210 */ /* 0x080fe20007fbe0ff */
[----:B------:R-:W-:Y:S02]  /*9470*/  IMAD R73, R17, 0x9, RZ ;  /* 0x0000000911497824 */ /* 0x000fe400078e02ff */
[----:B------:R2:W-:Y:S01]  /*9480*/  STG.E.U16 desc[UR6][R74.64], R12 ;  /* 0x0000000c4a007986 */ /* 0x0005e2000c101506 */
[-C--:B------:R-:W-:Y:S01]  /*9490*/  IADD3 R6, P4, R85, R18.reuse, RZ ;  /* 0x0000001255067210 */ /* 0x080fe20007f9e0ff */
[----:B----4-:R-:W-:Y:S01]  /*94a0*/  IMAD R81, R17, 0x1a, RZ ;  /* 0x0000001a11517824 */ /* 0x010fe200078e02ff */
[----:B------:R-:W-:Y:S01]  /*94b0*/  LEA.HI.X.SX32 R73, R73, R19, 0x1, P5 ;  /* 0x0000001349497211 */ /* 0x000fe200028f0eff */
[----:B-1----:R-:W-:Y:S01]  /*94c0*/  IMAD R5, R17, 0xb, RZ ;  /* 0x0000000b11057824 */ /* 0x002fe200078e02ff */
[----:B------:R-:W-:-:S02]  /*94d0*/  IADD3 R4, P5, R95, R18, RZ ;  /* 0x000000125f047210 */ /* 0x000fc40007fbe0ff */
[-C--:B------:R-:W-:Y:S01]  /*94e0*/  LEA.HI.X.SX32 R7, R87, R19.reuse, 0x1, P4 ;  /* 0x0000001357077211 */ /* 0x080fe200020f0eff */
[----:B------:R1:W-:Y:S01]  /*94f0*/  STG.E.U16 desc[UR6][R72.64], R76 ;  /* 0x0000004c48007986 */ /* 0x0003e2000c101506 */
[-C--:B------:R-:W-:Y:S01]  /*9500*/  LEA.HI.X.SX32 R5, R5, R19.reuse, 0x1, P5 ;  /* 0x0000001305057211 */ /* 0x080fe200028f0eff */
[----:B------:R-:W-:Y:S01]  /*9510*/  IMAD R87, R17, 0x1c, RZ ;  /* 0x0000001c11577824 */ /* 0x000fe200078e02ff */
[-C--:B--2---:R-:W-:Y:S01]  /*9520*/  IADD3 R74, P6, R97, R18.reuse, RZ ;  /* 0x00000012614a7210 */ /* 0x084fe20007fde0ff */
[----:B------:R2:W-:Y:S01]  /*9530*/  STG.E.U16 desc[UR6][R6.64], R13 ;  /* 0x0000000d06007986 */ /* 0x0005e2000c101506 */
[----:B------:R-:W-:Y:S02]  /*9540*/  PRMT R2, R13, 0x7632, R2 ;  /* 0x000076320d027816 */ /* 0x000fe40000000002 */
[----:B------:R-:W-:Y:S01]  /*9550*/  LEA.HI.X.SX32 R75, R91, R19, 0x1, P6 ;  /* 0x000000135b4b7211 */ /* 0x000fe200030f0eff */
[----:B------:R-:W-:Y:S02]  /*9560*/  IMAD R91, R17, 0x1e, RZ ;  /* 0x0000001e115b7824 */ /* 0x000fe400078e02ff */
[----:B------:R4:W-:Y:S01]  /*9570*/  STG.E.U16 desc[UR6][R4.64], R2 ;  /* 0x0000000204007986 */ /* 0x0009e2000c101506 */
[----:B-1----:R-:W-:-:S02]  /*9580*/  IADD3 R72, P5, R81, R18, RZ ;  /* 0x0000001251487210 */ /* 0x002fc40007fbe0ff */
[-C--:B------:R-:W-:Y:S01]  /*9590*/  IADD3 R76, P4, R87, R18.reuse, RZ ;  /* 0x00000012574c7210 */ /* 0x080fe20007f9e0ff */
[----:B------:R1:W-:Y:S01]  /*95a0*/  STG.E.U16 desc[UR6][R74.64], R14 ;  /* 0x0000000e4a007986 */ /* 0x0003e2000c101506 */
[----:B--2---:R-:W-:Y:S01]  /*95b0*/  PRMT R7, R14, 0x7632, R7 ;  /* 0x000076320e077816 */ /* 0x004fe20000000007 */
[----:B------:R-:W-:Y:S01]  /*95c0*/  IMAD R13, R17, 0x11, RZ ;  /* 0x00000011110d7824 */ /* 0x000fe200078e02ff */
[-C--:B------:R-:W-:Y:S02]  /*95d0*/  LEA.HI.X.SX32 R73, R77, R19.reuse, 0x1, P5 ;  /* 0x000000134d497211 */ /* 0x080fe400028f0eff */
[-C--:B------:R-:W-:Y:S01]  /*95e0*/  LEA R6, P6, R99, R18.reuse, 0x5 ;  /* 0x0000001263067211 */ /* 0x080fe200078c28ff */
[----:B------:R-:W-:Y:S01]  /*95f0*/  IMAD R99, R17, 0x52, RZ ;  /* 0x0000005211637824 */ /* 0x000fe200078e02ff */
[----:B----4-:R-:W-:Y:S01]  /*9600*/  IADD3 R4, P5, R91, R18, RZ ;  /* 0x000000125b047210 */ /* 0x010fe20007fbe0ff */
[----:B------:R-:W-:Y:S01]  /*9610*/  IMAD R5, R17, 0xf, RZ ;  /* 0x0000000f11057824 */ /* 0x000fe200078e02ff */
[-C--:B------:R-:W-:Y:S01]  /*9620*/  LEA.HI.X.SX32 R77, R93, R19.reuse, 0x1, P4 ;  /* 0x000000135d4d7211 */ /* 0x080fe200020f0eff */
[----:B------:R2:W-:Y:S01]  /*9630*/  STG.E.U16 desc[UR6][R72.64], R7 ;  /* 0x0000000748007986 */ /* 0x0005e2000c101506 */
[----:B------:R-:W-:Y:S01]  /*9640*/  PRMT R2, R15, 0x7632, R2 ;  /* 0x000076320f027816 */ /* 0x000fe20000000002 */
[----:B-1----:R-:W-:Y:S01]  /*9650*/  IMAD R75, R17, 0x22, RZ ;  /* 0x00000022114b7824 */ /* 0x002fe200078e02ff */
[----:B------:R-:W-:Y:S01]  /*9660*/  LEA.HI.X.SX32 R5, R5, R19, 0x1, P5 ;  /* 0x0000001305057211 */ /* 0x000fe200028f0eff */
[----:B------:R-:W-:Y:S01]  /*9670*/  IMAD R93, R17, 0x26, RZ ;  /* 0x00000026115d7824 */ /* 0x000fe200078e02ff */
[----:B------:R1:W-:Y:S01]  /*9680*/  STG.E.U16 desc[UR6][R76.64], R15 ;  /* 0x0000000f4c007986 */ /* 0x0003e2000c101506 */
[----:B------:R-:W-:-:S02]  /*9690*/  PRMT R14, R20, 0x7632, R14 ;  /* 0x00007632140e7816 */ /* 0x000fc4000000000e */
[----:B------:R-:W-:Y:S01]  /*96a0*/  IADD3 R12, P5, R75, R18, RZ ;  /* 0x000000124b0c7210 */ /* 0x000fe20007fbe0ff */
[----:B------:R4:W-:Y:S01]  /*96b0*/  STG.E.U16 desc[UR6][R4.64], R2 ;  /* 0x0000000204007986 */ /* 0x0009e2000c101506 */
[-C--:B--2---:R-:W-:Y:S01]  /*96c0*/  LEA.HI.X.SX32 R7, R79, R19.reuse, 0x1, P6 ;  /* 0x000000134f077211 */ /* 0x084fe200030f0eff */
[----:B------:R-:W-:Y:S01]  /*96d0*/  IMAD R79, R17, 0x24, RZ ;  /* 0x00000024114f7824 */ /* 0x000fe200078e02ff */
[----:B------:R-:W-:-:S03]  /*96e0*/  LEA.HI.X.SX32 R13, R13, R19, 0x1, P5 ;  /* 0x000000130d0d7211 */ /* 0x000fc600028f0eff */
[----:B------:R2:W-:Y:S01]  /*96f0*/  STG.E.U16 desc[UR6][R6.64], R20 ;  /* 0x0000001406007986 */ /* 0x0005e2000c101506 */
[-C--:B------:R-:W-:Y:S01]  /*9700*/  IADD3 R72, P4, R79, R18.reuse, RZ ;  /* 0x000000124f487210 */ /* 0x080fe20007f9e0ff */
[C---:B-1----:R-:W-:Y:S02]  /*9710*/  IMAD R77, R17.reuse, 0x2a, RZ ;  /* 0x0000002a114d7824 */ /* 0x042fe400078e02ff */
[----:B----4-:R-:W-:Y:S01]  /*9720*/  IMAD R5, R17, 0x13, RZ ;  /* 0x0000001311057824 */ /* 0x010fe200078e02ff */
[-C--:B------:R-:W-:Y:S01]  /*9730*/  IADD3 R4, P5, R93, R18.reuse, RZ ;  /* 0x000000125d047210 */ /* 0x080fe20007fbe0ff */
[----:B------:R1:W-:Y:S01]  /*9740*/  STG.E.U16 desc[UR6][R12.64], R14 ;  /* 0x0000000e0c007986 */ /* 0x0003e2000c101506 */
[-C--:B------:R-:W-:Y:S01]  /*9750*/  LEA.HI.X.SX32 R73, R83, R19.reuse, 0x1, P4 ;  /* 0x0000001353497211 */ /* 0x080fe200020f0eff */
[----:B------:R-:W-:Y:S01]  /*9760*/  IMAD R15, R17, 0x15, RZ ;  /* 0x00000015110f7824 */ /* 0x000fe200078e02ff */
[----:B------:R-:W-:Y:S01]  /*9770*/  LEA.HI.X.SX32 R5, R5, R19, 0x1, P5 ;  /* 0x0000001305057211 */ /* 0x000fe200028f0eff */
[----:B------:R-:W-:Y:S01]  /*9780*/  IMAD R83, R17, 0x2c, RZ ;  /* 0x0000002c11537824 */ /* 0x000fe200078e02ff */
[----:B------:R-:W-:Y:S01]  /*9790*/  PRMT R2, R21, 0x7632, R2 ;  /* 0x0000763215027816 */ /* 0x000fe20000000002 */
[----:B------:R4:W-:Y:S01]  /*97a0*/  STG.E.U16 desc[UR6][R72.64], R21 ;  /* 0x0000001548007986 */ /* 0x0009e2000c101506 */
[----:B--2---:R-:W-:-:S03]  /*97b0*/  IADD3 R6, P6, R105, R18, RZ ;  /* 0x0000001269067210 */ /* 0x004fc60007fde0ff */
[----:B------:R2:W-:Y:S01]  /*97c0*/  STG.E.U16 desc[UR6][R4.64], R2 ;  /* 0x0000000204007986 */ /* 0x0005e2000c101506 */
[-C--:B------:R-:W-:Y:S02]  /*97d0*/  LEA.HI.X.SX32 R7, R85, R19.reuse, 0x1, P6 ;  /* 0x0000001355077211 */ /* 0x080fe400030f0eff */
[-C--:B-1----:R-:W-:Y:S01]  /*97e0*/  IADD3 R12, P5, R77, R18.reuse, RZ ;  /* 0x000000124d0c7210 */ /* 0x082fe20007fbe0ff */
[----:B------:R-:W1:Y:S01]  /*97f0*/  LDC R85, c[0x0][0x228] ;  /* 0x00008a00ff557b82 */ /* 0x000e620000000800 */
[----:B------:R-:W-:Y:S01]  /*9800*/  IADD3 R14, P4, R83, R18, RZ ;  /* 0x00000012530e7210 */ /* 0x000fe20007f9e0ff */
[----:B------:R0:W-:Y:S01]  /*9810*/  STG.E.U16 desc[UR6][R6.64], R22 ;  /* 0x0000001606007986 */ /* 0x0001e2000c101506 */
[-C--:B------:R-:W-:Y:S01]  /*9820*/  LEA.HI.X.SX32 R13, R15, R19.reuse, 0x1, P5 ;  /* 0x000000130f0d7211 */ /* 0x080fe200028f0eff */
[----:B----4-:R-:W-:Y:S01]  /*9830*/  IMAD R73, R17, 0x32, RZ ;  /* 0x0000003211497824 */ /* 0x010fe200078e02ff */
[----:B------:R-:W-:Y:S01]  /*9840*/  LEA.HI.X.SX32 R15, R95, R19, 0x1, P4 ;  /* 0x000000135f0f7211 */ /* 0x000fe200020f0eff */
[----:B------:R-:W-:-:S02]  /*9850*/  IMAD R21, R17, 0x19, RZ ;  /* 0x0000001911157824 */ /* 0x000fc400078e02ff */
[----:B--2---:R-:W-:Y:S01]  /*9860*/  IMAD R5, R17, 0x17, RZ ;  /* 0x0000001711057824 */ /* 0x004fe200078e02ff */
[-C--:B------:R-:W-:Y:S01]  /*9870*/  IADD3 R4, P5, R107, R18.reuse, RZ ;  /* 0x000000126b047210 */ /* 0x080fe20007fbe0ff */
[----:B------:R-:W-:Y:S01]  /*9880*/  IMAD R95, R17, 0x4c, RZ ;  /* 0x0000004c115f7824 */ /* 0x000fe200078e02ff */
[----:B------:R-:W-:Y:S02]  /*9890*/  PRMT R2, R23, 0x7632, R2 ;  /* 0x0000763217027816 */ /* 0x000fe40000000002 */
[----:B------:R-:W-:Y:S02]  /*98a0*/  LEA.HI.X.SX32 R5, R5, R19, 0x1, P5 ;  /* 0x0000001305057211 */ /* 0x000fe400028f0eff */
[----:B0-----:R-:W-:Y:S02]  /*98b0*/  PRMT R7, R22, 0x7632, R7 ;  /* 0x0000763216077816 */ /* 0x001fe40000000007 */
[-C--:B------:R-:W-:Y:S02]  /*98c0*/  IADD3 R6, P6, R109, R18.reuse, RZ ;  /* 0x000000126d067210 */ /* 0x080fe40007fde0ff */
[----:B------:R-:W-:Y:S01]  /*98d0*/  IADD3 R20, P4, R73, R18, RZ ;  /* 0x0000001249147210 */ /* 0x000fe20007f9e0ff */
[----:B------:R0:W-:Y:S01]  /*98e0*/  STG.E.U16 desc[UR6][R12.64], R7 ;  /* 0x000000070c007986 */ /* 0x0001e2000c101506 */
[----:B------:R-:W-:-:S02]  /*98f0*/  PRMT R22, R47, 0x7632, R22 ;  /* 0x000076322f167816 */ /* 0x000fc40000000016 */
[-C--:B------:R-:W-:Y:S01]  /*9900*/  LEA.HI.X.SX32 R21, R21, R19.reuse, 0x1, P4 ;  /* 0x0000001315157211 */ /* 0x080fe200020f0eff */
[----:B------:R2:W-:Y:S04]  /*9910*/  STG.E.U16 desc[UR6][R14.64], R23 ;  /* 0x000000170e007986 */ /* 0x0005e8000c101506 */
[----:B------:R4:W-:Y:S01]  /*9920*/  STG.E.U16 desc[UR6][R4.64], R2 ;  /* 0x0000000204007986 */ /* 0x0009e2000c101506 */
[-C--:B0-----:R-:W-:Y:S02]  /*9930*/  IADD3 R12, P5, R111, R18.reuse, RZ ;  /* 0x000000126f0c7210 */ /* 0x081fe40007fbe0ff */
[-C--:B------:R-:W-:Y:S01]  /*9940*/  LEA.HI.X.SX32 R7, R97, R19.reuse, 0x1, P6 ;  /* 0x0000001361077211 */ /* 0x080fe200030f0eff */
[----:B------:R-:W-:Y:S01]  /*9950*/  IMAD R97, R17, 0x50, RZ ;  /* 0x0000005011617824 */ /* 0x000fe200078e02ff */
[----:B------:R-:W-:Y:S01]  /*9960*/  LEA.HI.X.SX32 R13, R81, R19, 0x1, P5 ;  /* 0x00000013510d7211 */ /* 0x000fe200028f0eff */
[C---:B--2---:R-:W-:Y:S01]  /*9970*/  IMAD R23, R17.reuse, 0x38, RZ ;  /* 0x0000003811177824 */ /* 0x044fe200078e02ff */
[----:B------:R-:W0:Y:S01]  /*9980*/  LDC R81, c[0x0][0x278] ;  /* 0x00009e00ff517b82 */ /* 0x000e220000000800 */
[----:B------:R2:W-:Y:S01]  /*9990*/  STG.E.U16 desc[UR6][R6.64], R24 ;  /* 0x0000001806007986 */ /* 0x0005e2000c101506 */
[----:B----4-:R-:W-:Y:S01]  /*99a0*/  PRMT R5, R24, 0x7632, R5 ;  /* 0x0000763218057816 */ /* 0x010fe20000000005 */
[----:B------:R-:W-:Y:S01]  /*99b0*/  IMAD R15, R17, 0x1b, RZ ;  /* 0x0000001b110f7824 */ /* 0x000fe200078e02ff */
[----:B------:R-:W-:-:S02]  /*99c0*/  IADD3 R4, P4, R113, R18, RZ ;  /* 0x0000001271047210 */ /* 0x000fc40007f9e0ff */
[----:B------:R-:W-:Y:S01]  /*99d0*/  PRMT R2, R25, 0x7632, R2 ;  /* 0x0000763219027816 */ /* 0x000fe20000000002 */
[----:B------:R4:W-:Y:S04]  /*99e0*/  STG.E.U16 desc[UR6][R20.64], R5 ;  /* 0x0000000514007986 */ /* 0x0009e8000c101506 */
[----:B------:R5:W-:Y:S01]  /*99f0*/  STG.E.U16 desc[UR6][R12.64], R25 ;  /* 0x000000190c007986 */ /* 0x000be2000c101506 */
[-C--:B--2---:R-:W-:Y:S02]  /*9a00*/  IADD3 R6, P5, R23, R18.reuse, RZ ;  /* 0x0000001217067210 */ /* 0x084fe40007fbe0ff */
[----:B---3--:R-:W-:Y:S02]  /*9a10*/  PRMT R24, R40, 0x7632, R24 ;  /* 0x0000763228187816 */ /* 0x008fe40000000018 */
[-C--:B------:R-:W-:Y:S01]  /*9a20*/  LEA.HI.X.SX32 R7, R87, R19.reuse, 0x1, P5 ;  /* 0x0000001357077211 */ /* 0x080fe200028f0eff */
[----:B------:R-:W-:Y:S01]  /*9a30*/  IMAD R87, R17, 0x58, RZ ;  /* 0x0000005811577824 */ /* 0x000fe200078e02ff */
[----:B----4-:R-:W2:Y:S01]  /*9a40*/  LDC R21, c[0x0][0x278] ;  /* 0x00009e00ff157b82 */ /* 0x010ea20000000800 */
[-C--:B------:R-:W-:Y:S01]  /*9a50*/  LEA.HI.X.SX32 R5, R15, R19.reuse, 0x1, P4 ;  /* 0x000000130f057211 */ /* 0x080fe200020f0eff */
[----:B------:R-:W-:Y:S01]  /*9a60*/  IMAD R15, R17, 0x1d, RZ ;  /* 0x0000001d110f7824 */ /* 0x000fe200078e02ff */
[-C--:B------:R-:W-:Y:S01]  /*9a70*/  IADD3 R14, P4, R115, R18.reuse, RZ ;  /* 0x00000012730e7210 */ /* 0x080fe20007f9e0ff */
[----:B-----5:R-:W-:Y:S01]  /*9a80*/  IMAD R25, R17, 0x6c, RZ ;  /* 0x0000006c11197824 */ /* 0x020fe200078e02ff */
[----:B------:R-:W-:Y:S01]  /*9a90*/  IADD3 R12, P5, R117, R18, RZ ;  /* 0x00000012750c7210 */ /* 0x000fe20007fbe0ff */
[----:B------:R3:W-:Y:S01]  /*9aa0*/  STG.E.U16 desc[UR6][R4.64], R2 ;  /* 0x0000000204007986 */ /* 0x0007e2000c101506 */
[----:B------:R-:W-:-:S02]  /*9ab0*/  LEA.HI.X.SX32 R15, R15, R19, 0x1, P4 ;  /* 0x000000130f0f7211 */ /* 0x000fc400020f0eff */
[----:B------:R-:W-:Y:S01]  /*9ac0*/  LEA.HI.X.SX32 R13, R91, R19, 0x1, P5 ;  /* 0x000000135b0d7211 */ /* 0x000fe200028f0eff */
[----:B------:R4:W-:Y:S01]  /*9ad0*/  STG.E.U16 desc[UR6][R6.64], R26 ;  /* 0x0000001a06007986 */ /* 0x0009e2000c101506 */
[-C--:B0-----:R-:W-:Y:S01]  /*9ae0*/  LEA RZ, P5, R81, R18.reuse, 0x6 ;  /* 0x0000001251ff7211 */ /* 0x081fe200078a30ff */
[----:B------:R-:W-:Y:S01]  /*9af0*/  IMAD R91, R17, 0x5a, RZ ;  /* 0x0000005a115b7824 */ /* 0x000fe200078e02ff */
[----:B------:R-:W-:Y:S01]  /*9b00*/  PRMT R20, R27, 0x7632, R20 ;  /* 0x000076321b147816 */ /* 0x000fe20000000014 */
[----:B------:R-:W-:Y:S02]  /*9b10*/  IMAD R81, R17, 0x66, RZ ;  /* 0x0000006611517824 */ /* 0x000fe400078e02ff */
[----:B---3--:R-:W-:Y:S01]  /*9b20*/  IMAD R2, R239, UR9, RZ ;  /* 0x00000009ef027c24 */ /* 0x008fe2000f8e02ff */
[----:B------:R-:W-:Y:S01]  /*9b30*/  IADD3 R4, P4, R119, R18, RZ ;  /* 0x0000001277047210 */ /* 0x000fe20007f9e0ff */
[----:B------:R-:W-:Y:S01]  /*9b40*/  IMAD R5, R17, 0x1f, RZ ;  /* 0x0000001f11057824 */ /* 0x000fe200078e02ff */
[----:B----4-:R-:W-:-:S02]  /*9b50*/  PRMT R7, R26, 0x7632, R7 ;  /* 0x000076321a077816 */ /* 0x010fc40000000007 */
[----:B------:R-:W-:Y:S02]  /*9b60*/  SHF.L.U32 R2, R2, 0x1, RZ ;  /* 0x0000000102027819 */ /* 0x000fe400000006ff */
[----:B------:R-:W-:Y:S01]  /*9b70*/  LEA.HI.X.SX32 R5, R5, R19, 0x1, P4 ;  /* 0x0000001305057211 */ /* 0x000fe200020f0eff */
[----:B------:R0:W-:Y:S01]  /*9b80*/  STG.E.U16 desc[UR6][R14.64], R7 ;  /* 0x000000070e007986 */ /* 0x0001e2000c101506 */
[----:B-1----:R-:W-:Y:S01]  /*9b90*/  IADD3 R2, R2, UR8, R85 ;  /* 0x0000000802027c10 */ /* 0x002fe2000fffe055 */
[----:B------:R-:W-:Y:S01]  /*9ba0*/  IMAD R85, R17, 0x54, RZ ;  /* 0x0000005411557824 */ /* 0x000fe200078e02ff */
[----:B------:R-:W-:Y:S01]  /*9bb0*/  PRMT R26, R55, 0x7632, R26 ;  /* 0x00007632371a7816 */ /* 0x000fe2000000001a */
[----:B------:R1:W-:Y:S01]  /*9bc0*/  STG.E.U16 desc[UR6][R12.64], R27 ;  /* 0x0000001b0c007986 */ /* 0x0003e2000c101506 */
[----:B--2---:R-:W-:Y:S01]  /*9bd0*/  LEA R6, R21, R2, 0x6 ;  /* 0x0000000215067211 */ /* 0x004fe200078e30ff */
[C---:B------:R-:W-:Y:S01]  /*9be0*/  IMAD R21, R17.reuse, 0x23, RZ ;  /* 0x0000002311157824 */ /* 0x040fe200078e02ff */
[----:B------:R-:W-:Y:S01]  /*9bf0*/  ULDC UR8, c[0x0][0x27c] ;  /* 0x00009f0000087ab9 */ /* 0x000fe20000000800 */
[----:B------:R2:W-:Y:S01]  /*9c00*/  STG.E.U16 desc[UR6][R4.64], R20 ;  /* 0x0000001404007986 */ /* 0x0005e2000c101506 */
[----:B------:R-:W-:Y:S01]  /*9c10*/  UIMAD UR8, UR61, UR8, URZ ;  /* 0x000000083d0872a4 */ /* 0x000fe2000f8e023f */
[----:B0-----:R-:W-:-:S02]  /*9c20*/  IMAD.SHL.U32 R7, R17, 0x20, RZ ;  /* 0x0000002011077824 */ /* 0x001fc400078e00ff */
[----:B------:R-:W-:Y:S01]  /*9c30*/  IMAD R15, R17, 0x21, RZ ;  /* 0x00000021110f7824 */ /* 0x000fe200078e02ff */
[-C--:B-1----:R-:W-:Y:S01]  /*9c40*/  IADD3 R12, P4, R121, R18.reuse, RZ ;  /* 0x00000012790c7210 */ /* 0x082fe20007f9e0ff */
[----:B------:R-:W-:Y:S01]  /*9c50*/  IMAD R27, R17, 0x70, RZ ;  /* 0x00000070111b7824 */ /* 0x000fe200078e02ff */
[-C--:B------:R-:W-:Y:S02]  /*9c60*/  LEA.HI.X.SX32 R7, R7, R19.reuse, 0x1, P5 ;  /* 0x0000001307077211 */ /* 0x080fe400028f0eff */
[-C--:B------:R-:W-:Y:S02]  /*9c70*/  IADD3 R14, P5, R123, R18.reuse, RZ ;  /* 0x000000127b0e7210 */ /* 0x080fe40007fbe0ff */
[-C--:B------:R-:W-:Y:S01]  /*9c80*/  LEA.HI.X.SX32 R13, R15, R19.reuse, 0x1, P4 ;  /* 0x000000130f0d7211 */ /* 0x080fe200020f0eff */
[----:B------:R0:W-:Y:S01]  /*9c90*/  STG.E.U16 desc[UR6][R6.64], R28 ;  /* 0x0000001c06007986 */ /* 0x0001e2000c101506 */
[----:B--2---:R-:W-:Y:S02]  /*9ca0*/  PRMT R5, R28, 0x7632, R5 ;  /* 0x000076321c057816 */ /* 0x004fe40000000005 */
[----:B------:R-:W-:Y:S01]  /*9cb0*/  LEA.HI.X.SX32 R15, R75, R19, 0x1, P5 ;  /* 0x000000134b0f7211 */ /* 0x000fe200028f0eff */
[----:B------:R-:W-:Y:S01]  /*9cc0*/  IMAD R75, R17, 0x5c, RZ ;  /* 0x0000005c114b7824 */ /* 0x000fe200078e02ff */
[-C--:B------:R-:W-:Y:S01]  /*9cd0*/  IADD3 R4, P5, R125, R18.reuse, RZ ;  /* 0x000000127d047210 */ /* 0x080fe20007fbe0ff */
[----:B------:R1:W-:Y:S01]  /*9ce0*/  STG.E.U16 desc[UR6][R12.64], R5 ;  /* 0x000000050c007986 */ /* 0x0003e2000c101506 */
[----:B------:R-:W-:-:S03]  /*9cf0*/  IADD3 R20, P4, R127, R18, RZ ;  /* 0x000000127f147210 */ /* 0x000fc60007f9e0ff */
[----:B------:R2:W-:Y:S01]  /*9d00*/  STG.E.U16 desc[UR6][R14.64], R29 ;  /* 0x0000001d0e007986 */ /* 0x0005e2000c101506 */
[----:B0-----:R-:W-:Y:S01]  /*9d10*/  IMAD R7, R17, 0x25, RZ ;  /* 0x0000002511077824 */ /* 0x001fe200078e02ff */
[----:B------:R-:W-:Y:S02]  /*9d20*/  PRMT R28, R49, 0x7632, R28 ;  /* 0x00007632311c7816 */ /* 0x000fe4000000001c */
[----:B-1----:R-:W-:Y:S02]  /*9d30*/  PRMT R13, R29, 0x7632, R13 ;  /* 0x000076321d0d7816 */ /* 0x002fe4000000000d */
[-C--:B------:R-:W-:Y:S02]  /*9d40*/  LEA.HI.X.SX32 R5, R21, R19.reuse, 0x1, P5 ;  /* 0x0000001315057211 */ /* 0x080fe400028f0eff */
[-C--:B------:R-:W-:Y:S01]  /*9d50*/  IADD3 R6, P5, R103, R18.reuse, RZ ;  /* 0x0000001267067210 */ /* 0x080fe20007fbe0ff */
[----:B--2---:R-:W-:Y:S01]  /*9d60*/  IMAD R15, R17, 0x27, RZ ;  /* 0x00000027110f7824 */ /* 0x004fe200078e02ff */
[-C--:B------:R-:W-:Y:S01]  /*9d70*/  LEA.HI.X.SX32 R21, R79, R19.reuse, 0x1, P4 ;  /* 0x000000134f157211 */ /* 0x080fe200020f0eff */
[----:B------:R0:W-:Y:S01]  /*9d80*/  STG.E.U16 desc[UR6][R4.64], R13 ;  /* 0x0000000d04007986 */ /* 0x0001e2000c101506 */
[----:B------:R-:W-:Y:S01]  /*9d90*/  LEA.HI.X.SX32 R7, R7, R19, 0x1, P5 ;  /* 0x0000001307077211 */ /* 0x000fe200028f0eff */
[----:B------:R-:W-:Y:S01]  /*9da0*/  IMAD R79, R17, 0x62, RZ ;  /* 0x00000062114f7824 */ /* 0x000fe200078e02ff */
[-C--:B------:R-:W-:Y:S01]  /*9db0*/  IADD3 R12, P6, R95, R18.reuse, RZ ;  /* 0x000000125f0c7210 */ /* 0x080fe20007fde0ff */
[----:B------:R1:W-:Y:S01]  /*9dc0*/  STG.E.U16 desc[UR6][R20.64], R30 ;  /* 0x0000001e14007986 */ /* 0x0003e2000c101506 */
[----:B------:R-:W-:Y:S01]  /*9dd0*/  IADD3 R14, P4, R97, R18, RZ ;  /* 0x00000012610e7210 */ /* 0x000fe20007f9e0ff */
[----:B------:R-:W-:Y:S01]  /*9de0*/  IMAD R29, R17, 0x72, RZ ;  /* 0x00000072111d7824 */ /* 0x000fe200078e02ff */
[----:B0-----:R-:W-:-:S02]  /*9df0*/  PRMT R5, R30, 0x7632, R5 ;  /* 0x000076321e057816 */ /* 0x001fc40000000005 */
[-C--:B------:R-:W-:Y:S02]  /*9e00*/  IADD3 R4, P5, R101, R18.reuse, RZ ;  /* 0x0000001265047210 */ /* 0x080fe40007fbe0ff */
[-C--:B------:R-:W-:Y:S01]  /*9e10*/  LEA.HI.X.SX32 R13, R93, R19.reuse, 0x1, P6 ;  /* 0x000000135d0d7211 */ /* 0x080fe200030f0eff */
[----:B------:R0:W-:Y:S01]  /*9e20*/  STG.E.U16 desc[UR6][R6.64], R5 ;  /* 0x0000000506007986 */ /* 0x0001e2000c101506 */
[----:B-1----:R-:W-:Y:S01]  /*9e30*/  PRMT R21, R31, 0x7632, R21 ;  /* 0x000076321f157816 */ /* 0x002fe20000000015 */
[----:B------:R-:W-:Y:S01]  /*9e40*/  IMAD R93, R17, 0x56, RZ ;  /* 0x00000056115d7824 */ /* 0x000fe200078e02ff */
[-C--:B------:R-:W-:Y:S01]  /*9e50*/  IADD3 R20, P6, R85, R18.reuse, RZ ;  /* 0x0000001255147210 */ /* 0x080fe20007fde0ff */
[----:B------:R1:W-:Y:S01]  /*9e60*/  STG.E.U16 desc[UR6][R12.64], R31 ;  /* 0x0000001f0c007986 */ /* 0x0003e2000c101506 */
[----:B0-----:R-:W-:Y:S01]  /*9e70*/  LEA.HI.X.SX32 R5, R15, R19, 0x1, P5 ;  /* 0x000000130f057211 */ /* 0x001fe200028f0eff */
[----:B------:R-:W-:Y:S01]  /*9e80*/  IMAD R7, R17, 0x29, RZ ;  /* 0x0000002911077824 */ /* 0x000fe200078e02ff */
[----:B------:R-:W-:-:S02]  /*9e90*/  IADD3 R6, P5, R99, R18, RZ ;  /* 0x0000001263067210 */ /* 0x000fc40007fbe0ff */
[-C--:B------:R-:W-:Y:S01]  /*9ea0*/  LEA.HI.X.SX32 R15, R105, R19.reuse, 0x1, P4 ;  /* 0x00000013690f7211 */ /* 0x080fe200020f0eff */
[----:B------:R0:W-:Y:S01]  /*9eb0*/  STG.E.U16 desc[UR6][R4.64], R21 ;  /* 0x0000001504007986 */ /* 0x0001e2000c101506 */
[-C--:B------:R-:W-:Y:S01]  /*9ec0*/  LEA.HI.X.SX32 R7, R7, R19.reuse, 0x1, P5 ;  /* 0x0000001307077211 */ /* 0x080fe200028f0eff */
[----:B-1----:R-:W-:Y:S01]  /*9ed0*/  IMAD R13, R17, 0x2b, RZ ;  /* 0x0000002b110d7824 */ /* 0x002fe200078e02ff */
[-C--:B------:R-:W-:Y:S01]  /*9ee0*/  IADD3 R12, P4, R87, R18.reuse, RZ ;  /* 0x00000012570c7210 */ /* 0x080fe20007f9e0ff */
[----:B------:R1:W-:Y:S01]  /*9ef0*/  STG.E.U16 desc[UR6][R14.64], R32 ;  /* 0x000000200e007986 */ /* 0x0003e2000c101506 */
[----:B------:R-:W-:Y:S01]  /*9f00*/  IMAD R31, R17, 0x64, RZ ;  /* 0x00000064111f7824 */ /* 0x000fe200078e02ff */
[----:B0-----:R-:W-:Y:S02]  /*9f10*/  PRMT R5, R32, 0x7632, R5 ;  /* 0x0000763220057816 */ /* 0x001fe40000000005 */
        /* <DEDUP_REMOVED lines=11> */
[----:B------:R-:W-:Y:S01]  /*9fd0*/  IMAD R83, R17, 0x5e, RZ ;  /* 0x0000005e11537824 */ /* 0x000fe200078e02ff */
[----:B------:R0:W-:Y:S01]  /*9fe0*/  STG.E.U16 desc[UR6][R4.64], R15 ;  /* 0x0000000f04007986 */ /* 0x0001e2000c101506 */
[----:B------:R-:W-:Y:S01]  /*9ff0*/  LEA.HI.X.SX32 R7, R7, R19, 0x1, P5 ;  /* 0x0000001307077211 */ /* 0x000fe200028f0eff */
[----:B-1----:R-:W-:Y:S01]  /*a000*/  IMAD R21, R17, 0x2f, RZ ;  /* 0x0000002f11157824 */ /* 0x002fe200078e02ff */
[-C--:B------:R-:W-:Y:S01]  /*a010*/  IADD3 R20, P4, R77, R18.reuse, RZ ;  /* 0x000000124d147210 */ /* 0x080fe20007f9e0ff */
[----:B------:R1:W-:Y:S01]  /*a020*/  STG.E.U16 desc[UR6][R12.64], R34 ;  /* 0x000000220c007986 */ /* 0x0003e2000c101506 */
[----:B------:R-:W-:Y:S01]  /*a030*/  IMAD R33, R17, 0x6e, RZ ;  /* 0x0000006e11217824 */ /* 0x000fe200078e02ff */
[----:B0-----:R-:W-:Y:S02]  /*a040*/  PRMT R5, R34, 0x7632, R5 ;  /* 0x0000763222057816 */ /* 0x001fe40000000005 */
[----:B------:R-:W-:-:S02]  /*a050*/  IADD3 R4, P5, R83, R18, RZ ;  /* 0x0000001253047210 */ /* 0x000fc40007fbe0ff */
[-C--:B------:R-:W-:Y:S01]  /*a060*/  LEA.HI.X.SX32 R15, R107, R19.reuse, 0x1, P6 ;  /* 0x000000136b0f7211 */ /* 0x080fe200030f0eff */
[----:B------:R0:W-:Y:S01]  /*a070*/  STG.E.U16 desc[UR6][R6.64], R5 ;  /* 0x0000000506007986 */ /* 0x0001e2000c101506 */
[----:B-1----:R-:W-:Y:S02]  /*a080*/  PRMT R13, R35, 0x7632, R13 ;  /* 0x00007632230d7816 */ /* 0x002fe4000000000d */
[-C--:B------:R-:W-:Y:S01]  /*a090*/  IADD3 R12, P6, R31, R18.reuse, RZ ;  /* 0x000000121f0c7210 */ /* 0x080fe20007fde0ff */
[----:B------:R1:W-:Y:S01]  /*a0a0*/  STG.E.U16 desc[UR6][R14.64], R35 ;  /* 0x000000230e007986 */ /* 0x0003e2000c101506 */
[-C--:B0-----:R-:W-:Y:S01]  /*a0b0*/  LEA.HI.X.SX32 R5, R21, R19.reuse, 0x1, P5 ;  /* 0x0000001315057211 */ /* 0x081fe200028f0eff */
[----:B------:R-:W-:Y:S01]  /*a0c0*/  IMAD R7, R17, 0x31, RZ ;  /* 0x0000003111077824 */ /* 0x000fe200078e02ff */
[-C--:B------:R-:W-:Y:S02]  /*a0d0*/  IADD3 R6, P5, R79, R18.reuse, RZ ;  /* 0x000000124f067210 */ /* 0x080fe40007fbe0ff */
[-C--:B------:R-:W-:Y:S01]  /*a0e0*/  LEA.HI.X.SX32 R21, R109, R19.reuse, 0x1, P4 ;  /* 0x000000136d157211 */ /* 0x080fe200020f0eff */
[----:B------:R0:W-:Y:S01]  /*a0f0*/  STG.E.U16 desc[UR6][R4.64], R13 ;  /* 0x0000000d04007986 */ /* 0x0001e2000c101506 */
[----:B-1----:R-:W-:Y:S01]  /*a100*/  IMAD R35, R17, 0x68, RZ ;  /* 0x0000006811237824 */ /* 0x002fe200078e02ff */
[-C--:B------:R-:W-:Y:S01]  /*a110*/  LEA.HI.X.SX32 R7, R7, R19.reuse, 0x1, P5 ;  /* 0x0000001307077211 */ /* 0x080fe200028f0eff */
[----:B------:R-:W-:Y:S01]  /*a120*/  IMAD R15, R17, 0x33, RZ ;  /* 0x00000033110f7824 */ /* 0x000fe200078e02ff */
[----:B------:R-:W-:Y:S01]  /*a130*/  IADD3 R14, P4, R81, R18, RZ ;  /* 0x00000012510e7210 */ /* 0x000fe20007f9e0ff */
[----:B------:R1:W-:Y:S01]  /*a140*/  STG.E.U16 desc[UR6][R20.64], R36 ;  /* 0x0000002414007986 */ /* 0x0003e2000c101506 */
[----:B------:R-:W2:Y:S02]  /*a150*/  LDC R109, c[0x0][0x278] ;  /* 0x00009e00ff6d7b82 */ /* 0x000ea40000000800 */
[----:B------:R-:W-:-:S02]  /*a160*/  LEA.HI.X.SX32 R15, R15, R19, 0x1, P4 ;  /* 0x000000130f0f7211 */ /* 0x000fc400020f0eff */
[----:B0-----:R-:W-:Y:S02]  /*a170*/  PRMT R5, R36, 0x7632, R5 ;  /* 0x0000763224057816 */ /* 0x001fe40000000005 */
[-C--:B------:R-:W-:Y:S01]  /*a180*/  LEA.HI.X.SX32 R13, R73, R19.reuse, 0x1, P6 ;  /* 0x00000013490d7211 */ /* 0x080fe200030f0eff */
[----:B------:R-:W-:Y:S01]  /*a190*/  IMAD R73, R17, 0x6a, RZ ;  /* 0x0000006a11497824 */ /* 0x000fe200078e02ff */
[-C--:B------:R-:W-:Y:S01]  /*a1a0*/  IADD3 R4, P5, R35, R18.reuse, RZ ;  /* 0x0000001223047210 */ /* 0x080fe20007fbe0ff */
[----:B------:R0:W-:Y:S01]  /*a1b0*/  STG.E.U16 desc[UR6][R6.64], R5 ;  /* 0x0000000506007986 */ /* 0x0001e2000c101506 */
[----:B-1----:R-:W-:Y:S02]  /*a1c0*/  IMAD R21, R17, 0x35, RZ ;  /* 0x0000003511157824 */ /* 0x002fe400078e02ff */
[----:B------:R-:W-:Y:S01]  /*a1d0*/  IADD3 R20, P4, R73, R18, RZ ;  /* 0x0000001249147210 */ /* 0x000fe20007f9e0ff */
[----:B------:R1:W-:Y:S03]  /*a1e0*/  STG.E.U16 desc[UR6][R12.64], R37 ;  /* 0x000000250c007986 */ /* 0x0003e6000c101506 */
[----:B------:R-:W-:-:S02]  /*a1f0*/  LEA.HI.X.SX32 R21, R21, R19, 0x1, P4 ;  /* 0x0000001315157211 */ /* 0x000fc400020f0eff */
[-C--:B------:R-:W-:Y:S02]  /*a200*/  IADD3 R36, P4, R33, R18.reuse, RZ ;  /* 0x0000001221247210 */ /* 0x080fe40007f9e0ff */
[-C--:B0-----:R-:W-:Y:S01]  /*a210*/  LEA.HI.X.SX32 R5, R111, R19.reuse, 0x1, P5 ;  /* 0x000000136f057211 */ /* 0x081fe200028f0eff */
[----:B------:R-:W-:Y:S01]  /*a220*/  IMAD R7, R17, 0x37, RZ ;  /* 0x0000003711077824 */ /* 0x000fe200078e02ff */
[----:B------:R-:W-:Y:S02]  /*a230*/  PRMT R6, R38, 0x7632, R6 ;  /* 0x0000763226067816 */ /* 0x000fe40000000006 */
[----:B-1----:R-:W-:Y:S02]  /*a240*/  PRMT R13, R37, 0x7632, R13 ;  /* 0x00007632250d7816 */ /* 0x002fe4000000000d */
[----:B------:R-:W-:Y:S02]  /*a250*/  IADD3 R12, P5, R25, R18, RZ ;  /* 0x00000012190c7210 */ /* 0x000fe40007fbe0ff */
[----:B------:R-:W-:Y:S01]  /*a260*/  LEA.HI.X.SX32 R37, R7, R19, 0x1, P4 ;  /* 0x0000001307257211 */ /* 0x000fe200020f0eff */
[----:B------:R0:W-:Y:S01]  /*a270*/  STG.E.U16 desc[UR6][R14.64], R13 ;  /* 0x0000000d0e007986 */ /* 0x0001e2000c101506 */
[----:B------:R-:W-:-:S03]  /*a280*/  IMAD R7, R17, 0x74, RZ ;  /* 0x0000007411077824 */ /* 0x000fc600078e02ff */
[----:B------:R1:W-:Y:S04]  /*a290*/  STG.E.U16 desc[UR6][R4.64], R38 ;  /* 0x0000002604007986 */ /* 0x0003e8000c101506 */
[----:B------:R3:W-:Y:S01]  /*a2a0*/  STG.E.U16 desc[UR6][R20.64], R6 ;  /* 0x0000000614007986 */ /* 0x0007e2000c101506 */
[-C--:B0-----:R-:W-:Y:S01]  /*a2b0*/  LEA.HI.X.SX32 R13, R113, R19.reuse, 0x1, P5 ;  /* 0x00000013710d7211 */ /* 0x081fe200028f0eff */
[----:B------:R-:W-:Y:S01]  /*a2c0*/  IMAD R15, R17, 0x78, RZ ;  /* 0x00000078110f7824 */ /* 0x000fe200078e02ff */
[-C--:B------:R-:W-:Y:S01]  /*a2d0*/  IADD3 R104, P5, R27, R18.reuse, RZ ;  /* 0x000000121b687210 */ /* 0x080fe20007fbe0ff */
[----:B------:R-:W0:Y:S01]  /*a2e0*/  LDC R113, c[0x0][0x278] ;  /* 0x00009e00ff717b82 */ /* 0x000e220000000800 */
[----:B------:R-:W-:Y:S01]  /*a2f0*/  PRMT R14, R39, 0x7632, R14 ;  /* 0x00007632270e7816 */ /* 0x000fe2000000000e */
[----:B------:R4:W-:Y:S01]  /*a300*/  STG.E.U16 desc[UR6][R12.64], R39 ;  /* 0x000000270c007986 */ /* 0x0009e2000c101506 */
[-C--:B------:R-:W-:Y:S01]  /*a310*/  LEA.HI.X.SX32 R105, R23, R19.reuse, 0x1, P5 ;  /* 0x0000001317697211 */ /* 0x080fe200028f0eff */
[----:B-1----:R-:W-:Y:S01]  /*a320*/  IMAD R5, R17, 0x39, RZ ;  /* 0x0000003911057824 */ /* 0x002fe200078e02ff */
[-C--:B------:R-:W-:Y:S01]  /*a330*/  IADD3 R4, P4, R29, R18.reuse, RZ ;  /* 0x000000121d047210 */ /* 0x080fe20007f9e0ff */
[----:B------:R1:W-:Y:S01]  /*a340*/  STG.E.U16 desc[UR6][R36.64], R14 ;  /* 0x0000000e24007986 */ /* 0x0003e2000c101506 */
[----:B------:R-:W-:Y:S01]  /*a350*/  IMAD R23, R17, 0x76, RZ ;  /* 0x0000007611177824 */ /* 0x000fe200078e02ff */
[----:B---3--:R-:W3:Y:S01]  /*a360*/  LDC R6, c[0x0][0x278] ;  /* 0x00009e00ff067b82 */ /* 0x008ee20000000800 */
[-C--:B------:R-:W-:Y:S01]  /*a370*/  LEA.HI.X.SX32 R5, R5, R19.reuse, 0x1, P4 ;  /* 0x0000001305057211 */ /* 0x080fe200020f0eff */
[----:B------:R5:W-:Y:S01]  /*a380*/  STG.E.U16 desc[UR6][R104.64], R44 ;  /* 0x0000002c68007986 */ /* 0x000be2000c101506 */
[----:B------:R-:W-:Y:S01]  /*a390*/  PRMT R20, R44, 0x7632, R20 ;  /* 0x000076322c147816 */ /* 0x000fe20000000014 */
[----:B------:R-:W-:Y:S01]  /*a3a0*/  IMAD R21, R17, 0x7a, RZ ;  /* 0x0000007a11157824 */ /* 0x000fe200078e02ff */
[-C--:B------:R-:W-:Y:S01]  /*a3b0*/  IADD3 R106, P5, R7, R18.reuse, RZ ;  /* 0x00000012076a7210 */ /* 0x080fe20007fbe0ff */
[----:B----4-:R-:W-:Y:S01]  /*a3c0*/  IMAD R13, R17, 0x3b, RZ ;  /* 0x0000003b110d7824 */ /* 0x010fe200078e02ff */
[----:B------:R-:W-:Y:S01]  /*a3d0*/  IADD3 R12, P4, R23, R18, RZ ;  /* 0x00000012170c7210 */ /* 0x000fe20007f9e0ff */
[----:B------:R4:W-:Y:S01]  /*a3e0*/  STG.E.U16 desc[UR6][R4.64], R20 ;  /* 0x0000001404007986 */ /* 0x0009e2000c101506 */
[-C--:B------:R-:W-:Y:S01]  /*a3f0*/  LEA.HI.X.SX32 R107, R115, R19.reuse, 0x1, P5 ;  /* 0x00000013736b7211 */ /* 0x080fe200028f0eff */
[----:B------:R-:W-:Y:S01]  /*a400*/  IMAD R39, R17, 0x3d, RZ ;  /* 0x0000003d11277824 */ /* 0x000fe200078e02ff */
[----:B------:R-:W-:-:S02]  /*a410*/  LEA.HI.X.SX32 R13, R13, R19, 0x1, P4 ;  /* 0x000000130d0d7211 */ /* 0x000fc400020f0eff */
[----:B-1----:R-:W-:Y:S01]  /*a420*/  PRMT R14, R45, 0x7632, R14 ;  /* 0x000076322d0e7816 */ /* 0x002fe2000000000e */
[----:B-----5:R-:W1:Y:S01]  /*a430*/  LDC R105, c[0x0][0x278] ;  /* 0x00009e00ff697b82 */ /* 0x020e620000000800 */
[-C--:B------:R-:W-:Y:S01]  /*a440*/  IADD3 R36, P4, R15, R18.reuse, RZ ;  /* 0x000000120f247210 */ /* 0x080fe20007f9e0ff */
[----:B------:R5:W-:Y:S01]  /*a450*/  STG.E.U16 desc[UR6][R106.64], R45 ;  /* 0x0000002d6a007986 */ /* 0x000be2000c101506 */
[-C--:B------:R-:W-:Y:S02]  /*a460*/  IADD3 R38, P5, R21, R18.reuse, RZ ;  /* 0x0000001215267210 */ /* 0x080fe40007fbe0ff */
[-C--:B------:R-:W-:Y:S01]  /*a470*/  LEA.HI.X.SX32 R37, R117, R19.reuse, 0x1, P4 ;  /* 0x0000001375257211 */ /* 0x080fe200020f0eff */
[----:B----4-:R-:W-:Y:S01]  /*a480*/  IMAD R5, R17, 0x7c, RZ ;  /* 0x0000007c11057824 */ /* 0x010fe200078e02ff */
[----:B------:R4:W-:Y:S01]  /*a490*/  STG.E.U16 desc[UR6][R12.64], R14 ;  /* 0x0000000e0c007986 */ /* 0x0009e2000c101506 */
[----:B------:R-:W2:Y:S01]  /*a4a0*/  LDC R4, c[0x0][0x278] ;  /* 0x00009e00ff047b82 */ /* 0x000ea20000000800 */
[----:B------:R-:W-:Y:S01]  /*a4b0*/  LEA.HI.X.SX32 R39, R39, R19, 0x1, P5 ;  /* 0x0000001327277211 */ /* 0x000fe200028f0eff */
[----:B---3--:R-:W-:Y:S01]  /*a4c0*/  IMAD R111, R6, 0x82, RZ ;  /* 0x00000082066f7824 */ /* 0x008fe200078e02ff */
[----:B------:R-:W-:Y:S01]  /*a4d0*/  IADD3 R44, P4, R5, R18, RZ ;  /* 0x00000012052c7210 */ /* 0x000fe20007f9e0ff */
[----:B------:R3:W-:Y:S01]  /*a4e0*/  STG.E.U16 desc[UR6][R36.64], R46 ;  /* 0x0000002e24007986 */ /* 0x0007e2000c101506 */
[----:B------:R-:W-:-:S02]  /*a4f0*/  PRMT R20, R46, 0x7632, R20 ;  /* 0x000076322e147816 */ /* 0x000fc40000000014 */
[----:B-----5:R-:W-:Y:S01]  /*a500*/  LEA.HI.X.SX32 R45, R119, R19, 0x1, P4 ;  /* 0x00000013772d7211 */ /* 0x020fe200020f0eff */
[----:B------:R-:W5:Y:S01]  /*a510*/  LDC R107, c[0x0][0x278] ;  /* 0x00009e00ff6b7b82 */ /* 0x000f620000000800 */
[----:B------:R-:W-:Y:S01]  /*a520*/  IADD3 RZ, P6, R111, R18, RZ ;  /* 0x000000126fff7210 */ /* 0x000fe20007fde0ff */
[----:B------:R0:W-:Y:S01]  /*a530*/  STG.E.U16 desc[UR6][R38.64], R20 ;  /* 0x0000001426007986 */ /* 0x0001e2000c101506 */
[----:B----4-:R-:W-:-:S03]  /*a540*/  IMAD R13, R17, 0x7e, RZ ;  /* 0x0000007e110d7824 */ /* 0x010fc600078e02ff */
[----:B------:R2:W-:Y:S02]  /*a550*/  STG.E.U16 desc[UR6][R44.64], R47 ;  /* 0x0000002f2c007986 */ /* 0x0005e4000c101506 */
[----:B------:R-:W4:Y:S01]  /*a560*/  LDC R12, c[0x0][0x278] ;  /* 0x00009e00ff0c7b82 */ /* 0x000f220000000800 */
[-C--:B-1----:R-:W-:Y:S01]  /*a570*/  LEA RZ, P5, R105, R18.reuse, 0x7 ;  /* 0x0000001269ff7211 */ /* 0x082fe200078a38ff */
[----:B------:R-:W-:Y:S01]  /*a580*/  IMAD R105, R17, 0x41, RZ ;  /* 0x0000004111697824 */ /* 0x000fe200078e02ff */
[----:B---3--:R-:W-:Y:S01]  /*a590*/  IADD3 R36, P4, R13, R18, RZ ;  /* 0x000000120d247210 */ /* 0x008fe20007f9e0ff */
[C---:B------:R-:W-:Y:S01]  /*a5a0*/  IMAD R37, R17.reuse, 0x3f, RZ ;  /* 0x0000003f11257824 */ /* 0x040fe200078e02ff */
[----:B0-----:R-:W-:-:S03]  /*a5b0*/  SHF.L.U32 R39, R17, 0x6, RZ ;  /* 0x0000000611277819 */ /* 0x001fc600000006ff */
[----:B------:R-:W0:Y:S01]  /*a5c0*/  LDC R111, c[0x0][0x278] ;  /* 0x00009e00ff6f7b82 */ /* 0x000e220000000800 */
[-C--:B------:R-:W-:Y:S01]  /*a5d0*/  LEA.HI.X.SX32 R37, R37, R19.reuse, 0x1, P4 ;  /* 0x0000001325257211 */ /* 0x080fe200020f0eff */
[----:B--2---:R-:W-:Y:S01]  /*a5e0*/  IMAD R47, R4, 0x84, RZ ;  /* 0x00000084042f7824 */ /* 0x004fe200078e02ff */
[-C--:B------:R-:W-:Y:S01]  /*a5f0*/  LEA.HI.X.SX32 R45, R105, R19.reuse, 0x1, P6 ;  /* 0x00000013692d7211 */ /* 0x080fe200030f0eff */
[--C-:B------:R-:W-:Y:S01]  /*a600*/  IMAD R44, R109, 0x82, R2.reuse ;  /* 0x000000826d2c7824 */ /* 0x100fe200078e0202 */
[----:B------:R-:W-:Y:S01]  /*a610*/  LEA.HI.X.SX32 R39, R39, R19, 0x1, P5 ;  /* 0x0000001327277211 */ /* 0x000fe200028f0eff */
[----:B------:R1:W-:Y:S01]  /*a620*/  STG.E.U16 desc[UR6][R36.64], R22 ;  /* 0x0000001624007986 */ /* 0x0003e2000c101506 */
[----:B------:R-:W-:Y:S01]  /*a630*/  IADD3 RZ, P4, R47, R18, RZ ;  /* 0x000000122fff7210 */ /* 0x000fe20007f9e0ff */
[----:B------:R-:W2:Y:S01]  /*a640*/  LDC R105, c[0x0][0x278] ;  /* 0x00009e00ff697b82 */ /* 0x000ea20000000800 */
[----:B-----5:R-:W-:-:S05]  /*a650*/  IMAD R38, R107, 0x80, R2 ;  /* 0x000000806b267824 */ /* 0x020fca00078e0202 */
[----:B------:R3:W-:Y:S02]  /*a660*/  STG.E.U16 desc[UR6][R38.64], R40 ;  /* 0x0000002826007986 */ /* 0x0007e4000c101506 */
[----:B------:R-:W5:Y:S01]  /*a670*/  LDC R6, c[0x0][0x278] ;  /* 0x00009e00ff067b82 */ /* 0x000f620000000800 */
[----:B----4-:R-:W-:Y:S01]  /*a680*/  IMAD R107, R12, 0x86, RZ ;  /* 0x000000860c6b7824 */ /* 0x010fe200078e02ff */
[----:B------:R4:W-:Y:S01]  /*a690*/  STG.E.U16 desc[UR6][R44.64], R24 ;  /* 0x000000182c007986 */ /* 0x0009e2000c101506 */
[----:B-1----:R-:W-:Y:S02]  /*a6a0*/  LEA.HI.X.SX32 R37, R121, R19, 0x1, P4 ;  /* 0x0000001379257211 */ /* 0x002fe400020f0eff */
[----:B------:R-:W-:Y:S02]  /*a6b0*/  PRMT R22, R53, 0x7632, R22 ;  /* 0x0000763235167816 */ /* 0x000fe40000000016 */
[----:B------:R-:W-:Y:S01]  /*a6c0*/  IADD3 RZ, P5, R107, R18, RZ ;  /* 0x000000126bff7210 */ /* 0x000fe20007fbe0ff */
[----:B------:R-:W1:Y:S01]  /*a6d0*/  LDC R4, c[0x0][0x278] ;  /* 0x00009e00ff047b82 */ /* 0x000e620000000800 */
[----:B0-----:R-:W-:-:S02]  /*a6e0*/  IMAD R36, R111, 0x84, R2 ;  /* 0x000000846f247824 */ /* 0x001fc400078e0202 */
[----:B---3--:R-:W-:Y:S02]  /*a6f0*/  IMAD R39, R17, 0x43, RZ ;  /* 0x0000004311277824 */ /* 0x008fe400078e02ff */
[----:B------:R-:W-:Y:S01]  /*a700*/  IMAD R38, R113, 0x86, R2 ;  /* 0x0000008671267824 */ /* 0x000fe200078e0202 */
[----:B------:R1:W-:Y:S01]  /*a710*/  STG.E.U16 desc[UR6][R36.64], R41 ;  /* 0x0000002924007986 */ /* 0x0003e2000c101506 */
[----:B----4-:R-:W-:Y:S01]  /*a720*/  PRMT R24, R54, 0x7632, R24 ;  /* 0x0000763236187816 */ /* 0x010fe20000000018 */
[----:B------:R-:W0:Y:S01]  /*a730*/  LDC R14, c[0x0][0x278] ;  /* 0x00009e00ff0e7b82 */ /* 0x000e220000000800 */
[----:B--2---:R-:W-:Y:S01]  /*a740*/  IMAD R44, R105, 0x88, R2 ;  /* 0x00000088692c7824 */ /* 0x004fe200078e0202 */
[----:B------:R-:W-:-:S06]  /*a750*/  LEA.HI.X.SX32 R39, R39, R19, 0x1, P5 ;  /* 0x0000001327277211 */ /* 0x000fcc00028f0eff */
[----:B------:R-:W2:Y:S01]  /*a760*/  LDC R107, c[0x0][0x278] ;  /* 0x00009e00ff6b7b82 */ /* 0x000ea20000000800 */
[----:B-----5:R-:W-:Y:S01]  /*a770*/  IMAD R47, R6, 0x88, RZ ;  /* 0x00000088062f7824 */ /* 0x020fe200078e02ff */
[----:B------:R-:W-:-:S04]  /*a780*/  PRMT R6, R41, 0x7632, R6 ;  /* 0x0000763229067816 */ /* 0x000fc80000000006 */
[----:B------:R-:W-:Y:S01]  /*a790*/  IADD3 RZ, P4, R47, R18, RZ ;  /* 0x000000122fff7210 */ /* 0x000fe20007f9e0ff */
[----:B------:R3:W-:Y:S01]  /*a7a0*/  STG.E.U16 desc[UR6][R38.64], R6 ;  /* 0x0000000626007986 */ /* 0x0007e2000c101506 */
[----:B------:R-:W4:Y:S01]  /*a7b0*/  LDC R105, c[0x0][0x278] ;  /* 0x00009e00ff697b82 */ /* 0x000f220000000800 */
[----:B-1----:R-:W-:Y:S02]  /*a7c0*/  IMAD R37, R4, 0x8c, RZ ;  /* 0x0000008c04257824 */ /* 0x002fe400078e02ff */
[----:B------:R-:W-:-:S05]  /*a7d0*/  IMAD R47, R17, 0x45, RZ ;  /* 0x00000045112f7824 */ /* 0x000fca00078e02ff */
[----:B------:R-:W3:Y:S01]  /*a7e0*/  LDC R12, c[0x0][0x278] ;  /* 0x00009e00ff0c7b82 */ /* 0x000ee20000000800 */
[----:B0-----:R-:W-:Y:S01]  /*a7f0*/  IMAD R45, R14, 0x8a, RZ ;  /* 0x0000008a0e2d7824 */ /* 0x001fe200078e02ff */
[----:B------:R-:W-:-:S04]  /*a800*/  PRMT R14, R42, 0x7632, R14 ;  /* 0x000076322a0e7816 */ /* 0x000fc8000000000e */
[-C--:B------:R-:W-:Y:S02]  /*a810*/  IADD3 RZ, P5, R45, R18.reuse, RZ ;  /* 0x000000122dff7210 */ /* 0x080fe40007fbe0ff */
[----:B------:R-:W0:Y:S01]  /*a820*/  LDC R109, c[0x0][0x278] ;  /* 0x00009e00ff6d7b82 */ /* 0x000e220000000800 */
[-C--:B------:R-:W-:Y:S01]  /*a830*/  LEA.HI.X.SX32 R45, R123, R19.reuse, 0x1, P4 ;  /* 0x000000137b2d7211 */ /* 0x080fe200020f0eff */
[--C-:B--2---:R-:W-:Y:S01]  /*a840*/  IMAD R46, R107, 0x8a, R2.reuse ;  /* 0x0000008a6b2e7824 */ /* 0x104fe200078e0202 */
[-C--:B------:R-:W-:Y:S02]  /*a850*/  LEA.HI.X.SX32 R47, R47, R19.reuse, 0x1, P5 ;  /* 0x000000132f2f7211 */ /* 0x080fe400028f0eff */
[----:B------:R-:W-:Y:S01]  /*a860*/  IADD3 RZ, P4, R37, R18, RZ ;  /* 0x0000001225ff7210 */ /* 0x000fe20007f9e0ff */
[----:B------:R-:W-:Y:S02]  /*a870*/  STG.E.U16 desc[UR6][R44.64], R42 ;  /* 0x0000002a2c007986 */ /* 0x000fe4000c101506 */
[----:B------:R-:W1:Y:S01]  /*a880*/  LDC R4, c[0x0][0x278] ;  /* 0x00009e00ff047b82 */ /* 0x000e620000000800 */
[----:B----4-:R-:W-:Y:S01]  /*a890*/  IMAD R40, R105, 0x90, R2 ;  /* 0x0000009069287824 */ /* 0x010fe200078e0202 */
[----:B------:R-:W-:Y:S01]  /*a8a0*/  STG.E.U16 desc[UR6][R46.64], R14 ;  /* 0x0000000e2e007986 */ /* 0x000fe2000c101506 */
[----:B------:R-:W-:-:S05]  /*a8b0*/  LEA.HI.X.SX32 R37, R125, R19, 0x1, P4 ;  /* 0x000000137d257211 */ /* 0x000fca00020f0eff */
[----:B------:R-:W2:Y:S01]  /*a8c0*/  LDC R20, c[0x0][0x278] ;  /* 0x00009e00ff147b82 */ /* 0x000ea20000000800 */
[----:B---3--:R-:W-:-:S05]  /*a8d0*/  IMAD R39, R12, 0x8e, RZ ;  /* 0x0000008e0c277824 */ /* 0x008fca00078e02ff */
[----:B------:R-:W-:Y:S01]  /*a8e0*/  IADD3 RZ, P5, R39, R18, RZ ;  /* 0x0000001227ff7210 */ /* 0x000fe20007fbe0ff */
[----:B------:R-:W-:Y:S01]  /*a8f0*/  IMAD R39, R17, 0x47, RZ ;  /* 0x0000004711277824 */ /* 0x000fe200078e02ff */
[----:B------:R-:W3:Y:S01]  /*a900*/  LDC R111, c[0x0][0x278] ;  /* 0x00009e00ff6f7b82 */ /* 0x000ee20000000800 */
[----:B0-----:R-:W-:-:S03]  /*a910*/  IMAD R36, R109, 0x8c, R2 ;  /* 0x0000008c6d247824 */ /* 0x001fc600078e0202 */
[----:B------:R-:W-:Y:S02]  /*a920*/  LEA.HI.X.SX32 R39, R39, R19, 0x1, P5 ;  /* 0x0000001327277211 */ /* 0x000fe400028f0eff */
[----:B------:R0:W-:Y:S02]  /*a930*/  STG.E.U16 desc[UR6][R36.64], R43 ;  /* 0x0000002b24007986 */ /* 0x0001e4000c101506 */
[----:B------:R-:W4:Y:S01]  /*a940*/  LDC R6, c[0x0][0x278] ;  /* 0x00009e00ff067b82 */ /* 0x000f220000000800 */
[----:B-1----:R-:W-:-:S05]  /*a950*/  IMAD R109, R4, 0x92, RZ ;  /* 0x00000092046d7824 */ /* 0x002fca00078e02ff */
[----:B------:R-:W-:Y:S02]  /*a960*/  IADD3 RZ, P4, R109, R18, RZ ;  /* 0x000000126dff7210 */ /* 0x000fe40007f9e0ff */
[----:B------:R-:W1:Y:S01]  /*a970*/  LDC R107, c[0x0][0x278] ;  /* 0x00009e00ff6b7b82 */ /* 0x000e620000000800 */
[----:B--2---:R-:W-:Y:S01]  /*a980*/  IMAD R41, R20, 0x90, RZ ;  /* 0x0000009014297824 */ /* 0x004fe200078e02ff */
[----:B------:R-:W-:Y:S01]  /*a990*/  PRMT R20, R43, 0x7632, R20 ;  /* 0x000076322b147816 */ /* 0x000fe20000000014 */
[----:B0-----:R-:W-:-:S03]  /*a9a0*/  IMAD R37, R17, 0x49, RZ ;  /* 0x0000004911257824 */ /* 0x001fc600078e02ff */
[-C--:B------:R-:W-:Y:S02]  /*a9b0*/  IADD3 RZ, P6, R41, R18.reuse, RZ ;  /* 0x0000001229ff7210 */ /* 0x080fe40007fde0ff */
[----:B------:R-:W0:Y:S01]  /*a9c0*/  LDC R45, c[0x0][0x278] ;  /* 0x00009e00ff2d7b82 */ /* 0x000e220000000800 */
[----:B---3--:R-:W-:Y:S01]  /*a9d0*/  IMAD R38, R111, 0x8e, R2 ;  /* 0x0000008e6f267824 */ /* 0x008fe200078e0202 */
[-C--:B------:R-:W-:Y:S02]  /*a9e0*/  LEA.HI.X.SX32 R41, R127, R19.reuse, 0x1, P6 ;  /* 0x000000137f297211 */ /* 0x080fe400030f0eff */
[----:B------:R-:W-:Y:S02]  /*a9f0*/  LEA.HI.X.SX32 R37, R37, R19, 0x1, P4 ;  /* 0x0000001325257211 */ /* 0x000fe400020f0eff */
[----:B------:R2:W-:Y:S02]  /*aa00*/  STG.E.U16 desc[UR6][R38.64], R20 ;  /* 0x0000001426007986 */ /* 0x0005e4000c101506 */
[----:B------:R-:W3:Y:S01]  /*aa10*/  LDC R47, c[0x0][0x278] ;  /* 0x00009e00ff2f7b82 */ /* 0x000ee20000000800 */
[----:B----4-:R-:W-:Y:S01]  /*aa20*/  IMAD R111, R6, 0x94, RZ ;  /* 0x00000094066f7824 */ /* 0x010fe200078e02ff */
[----:B------:R3:W-:Y:S04]  /*aa30*/  STG.E.U16 desc[UR6][R40.64], R52 ;  /* 0x0000003428007986 */ /* 0x0007e8000c101506 */
[----:B------:R-:W-:-:S02]  /*aa40*/  IADD3 RZ, P5, R111, R18, RZ ;  /* 0x000000126fff7210 */ /* 0x000fc40007fbe0ff */
[----:B------:R-:W4:Y:S01]  /*aa50*/  LDC R105, c[0x0][0x278] ;  /* 0x00009e00ff697b82 */ /* 0x000f220000000800 */
[----:B-1----:R-:W-:Y:S01]  /*aa60*/  IMAD R36, R107, 0x92, R2 ;  /* 0x000000926b247824 */ /* 0x002fe200078e0202 */
[----:B--2---:R-:W-:Y:S02]  /*aa70*/  PRMT R20, R52, 0x7632, R20 ;  /* 0x0000763234147816 */ /* 0x004fe40000000014 */
[----:B------:R-:W-:-:S03]  /*aa80*/  LEA.HI.X.SX32 R39, R103, R19, 0x1, P5 ;  /* 0x0000001367277211 */ /* 0x000fc600028f0eff */
[----:B------:R1:W-:Y:S01]  /*aa90*/  STG.E.U16 desc[UR6][R36.64], R20 ;  /* 0x0000001424007986 */ /* 0x0003e2000c101506 */
[----:B------:R-:W2:Y:S01]  /*aaa0*/  LDC R14, c[0x0][0x278] ;  /* 0x00009e00ff0e7b82 */ /* 0x000ea20000000800 */
[----:B0-----:R-:W-:-:S05]  /*aab0*/  IMAD R38, R45, 0x94, R2 ;  /* 0x000000942d267824 */ /* 0x001fca00078e0202 */
[----:B------:R0:W-:Y:S02]  /*aac0*/  STG.E.U16 desc[UR6][R38.64], R53 ;  /* 0x0000003526007986 */ /* 0x0001e4000c101506 */
[----:B------:R-:W5:Y:S01]  /*aad0*/  LDC R12, c[0x0][0x278] ;  /* 0x00009e00ff0c7b82 */ /* 0x000f620000000800 */
[----:B---3--:R-:W-:Y:S02]  /*aae0*/  IMAD R40, R47, 0x96, R2 ;  /* 0x000000962f287824 */ /* 0x008fe400078e0202 */
[----:B-1----:R-:W-:-:S05]  /*aaf0*/  IMAD R37, R17, 0x4d, RZ ;  /* 0x0000004d11257824 */ /* 0x002fca00078e02ff */
[----:B------:R-:W1:Y:S01]  /*ab00*/  LDC R4, c[0x0][0x278] ;  /* 0x00009e00ff047b82 */ /* 0x000e620000000800 */
[----:B----4-:R-:W-:-:S07]  /*ab10*/  IMAD R42, R105, 0x98, R2 ;  /* 0x00000098692a7824 */ /* 0x010fce00078e0202 */
[----:B------:R-:W0:Y:S01]  /*ab20*/  LDC R6, c[0x0][0x278] ;  /* 0x00009e00ff067b82 */ /* 0x000e220000000800 */
[----:B--2---:R-:W-:-:S05]  /*ab30*/  IMAD R43, R14, 0x98, RZ ;  /* 0x000000980e2b7824 */ /* 0x004fca00078e02ff */
[----:B------:R-:W-:Y:S02]  /*ab40*/  IADD3 RZ, P4, R43, R18, RZ ;  /* 0x000000122bff7210 */ /* 0x000fe40007f9e0ff */
[----:B------:R-:W2:Y:S01]  /*ab50*/  LDC R2, c[0x0][0x278] ;  /* 0x00009e00ff027b82 */ /* 0x000ea20000000800 */
[----:B-----5:R-:W-:-:S05]  /*ab60*/  IMAD R41, R12, 0x96, RZ ;  /* 0x000000960c297824 */ /* 0x020fca00078e02ff */
[----:B------:R-:W-:Y:S01]  /*ab70*/  IADD3 RZ, P5, R41, R18, RZ ;  /* 0x0000001229ff7210 */ /* 0x000fe20007fbe0ff */
[----:B------:R-:W-:Y:S01]  /*ab80*/  IMAD R41, R17, 0x4b, RZ ;  /* 0x0000004b11297824 */ /* 0x000fe200078e02ff */
[----:B------:R-:W3:Y:S01]  /*ab90*/  LDC R12, c[0x0][0x278] ;  /* 0x00009e00ff0c7b82 */ /* 0x000ee20000000800 */
[----:B-1----:R-:W-:-:S03]  /*aba0*/  IMAD R43, R4, 0x9a, RZ ;  /* 0x0000009a042b7824 */ /* 0x002fc600078e02ff */
[-C--:B------:R-:W-:Y:S02]  /*abb0*/  LEA.HI.X.SX32 R41, R41, R19.reuse, 0x1, P5 ;  /* 0x0000001329297211 */ /* 0x080fe400028f0eff */
[-C--:B------:R-:W-:Y:S02]  /*abc0*/  IADD3 R36, P5, R43, R18.reuse, RZ ;  /* 0x000000122b247210 */ /* 0x080fe40007fbe0ff */
[----:B------:R-:W1:Y:S01]  /*abd0*/  LDC R4, c[0x0][0x278] ;  /* 0x00009e00ff047b82 */ /* 0x000e620000000800 */
[----:B0-----:R-:W-:Y:S01]  /*abe0*/  IMAD R39, R6, 0x9c, RZ ;  /* 0x0000009c06277824 */ /* 0x001fe200078e02ff */
[-C--:B------:R-:W-:Y:S01]  /*abf0*/  LEA.HI.X.SX32 R43, R95, R19.reuse, 0x1, P4 ;  /* 0x000000135f2b7211 */ /* 0x080fe200020f0eff */
[----:B------:R0:W-:Y:S01]  /*ac00*/  STG.E.U16 desc[UR6][R40.64], R22 ;  /* 0x0000001628007986 */ /* 0x0001e2000c101506 */
[-C--:B------:R-:W-:Y:S02]  /*ac10*/  LEA.HI.X.SX32 R37, R37, R19.reuse, 0x1, P5 ;  /* 0x0000001325257211 */ /* 0x080fe400028f0eff */
[----:B------:R-:W-:Y:S01]  /*ac20*/  IADD3 R38, P6, R39, R18, RZ ;  /* 0x0000001227267210 */ /* 0x000fe20007fde0ff */
[----:B------:R1:W-:Y:S01]  /*ac30*/  STG.E.U16 desc[UR6][R42.64], R54 ;  /* 0x000000362a007986 */ /* 0x0003e2000c101506 */
[----:B------:R-:W4:Y:S01]  /*ac40*/  LDC R14, c[0x0][0x278] ;  /* 0x00009e00ff0e7b82 */ /* 0x000f220000000800 */
[----:B--2---:R-:W-:Y:S01]  /*ac50*/  IMAD R45, R2, 0x9e, RZ ;  /* 0x0000009e022d7824 */ /* 0x004fe200078e02ff */
[----:B------:R-:W-:Y:S01]  /*ac60*/  LEA.HI.X.SX32 R39, R101, R19, 0x1, P6 ;  /* 0x0000001365277211 */ /* 0x000fe200030f0eff */
[----:B------:R2:W-:Y:S01]  /*ac70*/  STG.E.U16 desc[UR6][R36.64], R24 ;  /* 0x0000001824007986 */ /* 0x0005e2000c101506 */
[----:B0-----:R-:W-:-:S04]  /*ac80*/  IMAD R41, R17, 0x4f, RZ ;  /* 0x0000004f11297824 */ /* 0x001fc800078e02ff */
[----:B------:R-:W0:Y:S01]  /*ac90*/  LDC R6, c[0x0][0x278] ;  /* 0x00009e00ff067b82 */ /* 0x000e220000000800 */
[----:B---3--:R-:W-:Y:S01]  /*aca0*/  IMAD R47, R12, 0xa0, RZ ;  /* 0x000000a00c2f7824 */ /* 0x008fe200078e02ff */
[-C--:B------:R-:W-:Y:S01]  /*acb0*/  IADD3 R40, P5, R45, R18.reuse, RZ ;  /* 0x000000122d287210 */ /* 0x080fe20007fbe0ff */
[----:B------:R3:W-:Y:S03]  /*acc0*/  STG.E.U16 desc[UR6][R38.64], R55 ;  /* 0x0000003726007986 */ /* 0x0007e6000c101506 */
[----:B------:R-:W-:Y:S02]  /*acd0*/  LEA.HI.X.SX32 R41, R41, R19, 0x1, P5 ;  /* 0x0000001329297211 */ /* 0x000fe400028f0eff */
[----:B------:R-:W5:Y:S01]  /*ace0*/  LDC R20, c[0x0][0x278] ;  /* 0x00009e00ff147b82 */ /* 0x000f620000000800 */
[----:B-1----:R-:W-:Y:S01]  /*acf0*/  IMAD R43, R4, 0xa4, RZ ;  /* 0x000000a4042b7824 */ /* 0x002fe200078e02ff */
[----:B--2---:R-:W-:Y:S01]  /*ad00*/  IADD3 R36, P4, R47, R18, RZ ;  /* 0x000000122f247210 */ /* 0x004fe20007f9e0ff */
[----:B------:R1:W-:Y:S01]  /*ad10*/  STG.E.U16 desc[UR6][R40.64], R26 ;  /* 0x0000001a28007986 */ /* 0x0003e2000c101506 */
[----:B------:R-:W-:-:S02]  /*ad20*/  PRMT R24, R48, 0x7632, R24 ;  /* 0x0000763230187816 */ /* 0x000fc40000000018 */
[----:B------:R-:W-:Y:S01]  /*ad30*/  IADD3 R42, P6, R43, R18, RZ ;  /* 0x000000122b2a7210 */ /* 0x000fe20007fde0ff */
[----:B---3--:R-:W-:Y:S01]  /*ad40*/  IMAD R39, R17, 0x51, RZ ;  /* 0x0000005111277824 */ /* 0x008fe200078e02ff */
[----:B------:R-:W2:Y:S01]  /*ad50*/  LDC R2, c[0x0][0x278] ;  /* 0x00009e00ff027b82 */ /* 0x000ea20000000800 */
[----:B----4-:R-:W-:Y:S01]  /*ad60*/  IMAD R37, R14, 0xa2, RZ ;  /* 0x000000a20e257824 */ /* 0x010fe200078e02ff */
[----:B------:R-:W-:-:S04]  /*ad70*/  LEA.HI.X.SX32 R43, R99, R19, 0x1, P6 ;  /* 0x00000013632b7211 */ /* 0x000fc800030f0eff */
[----:B------:R-:W-:Y:S01]  /*ad80*/  IADD3 R38, P5, R37, R18, RZ ;  /* 0x0000001225267210 */ /* 0x000fe20007fbe0ff */
[----:B-1----:R-:W-:Y:S01]  /*ad90*/  IMAD R41, R17, 0x53, RZ ;  /* 0x0000005311297824 */ /* 0x002fe200078e02ff */
[----:B------:R-:W1:Y:S01]  /*ada0*/  LDC R22, c[0x0][0x278] ;  /* 0x00009e00ff167b82 */ /* 0x000e620000000800 */
[----:B0-----:R-:W-:Y:S01]  /*adb0*/  IMAD R45, R6, 0xa6, RZ ;  /* 0x000000a6062d7824 */ /* 0x001fe200078e02ff */
[-C--:B------:R-:W-:Y:S02]  /*adc0*/  LEA.HI.X.SX32 R37, R97, R19.reuse, 0x1, P4 ;  /* 0x0000001361257211 */ /* 0x080fe400020f0eff */
[----:B------:R-:W-:Y:S02]  /*add0*/  LEA.HI.X.SX32 R39, R39, R19, 0x1, P5 ;  /* 0x0000001327277211 */ /* 0x000fe400028f0eff */
[----:B------:R-:W-:Y:S01]  /*ade0*/  PRMT R26, R51, 0x7632, R26 ;  /* 0x00007632331a7816 */ /* 0x000fe2000000001a */
[----:B------:R0:W-:Y:S01]  /*adf0*/  STG.E.U16 desc[UR6][R36.64], R48 ;  /* 0x0000003024007986 */ /* 0x0001e2000c101506 */
[----:B------:R-:W3:Y:S01]  /*ae00*/  LDC R4, c[0x0][0x278] ;  /* 0x00009e00ff047b82 */ /* 0x000ee20000000800 */
[----:B-----5:R-:W-:-:S02]  /*ae10*/  IMAD R47, R20, 0xa8, RZ ;  /* 0x000000a8142f7824 */ /* 0x020fc400078e02ff */
[----:B------:R2:W-:Y:S04]  /*ae20*/  STG.E.U16 desc[UR6][R38.64], R24 ;  /* 0x0000001826007986 */ /* 0x0005e8000c101506 */
[----:B------:R1:W-:Y:S01]  /*ae30*/  STG.E.U16 desc[UR6][R42.64], R49 ;  /* 0x000000312a007986 */ /* 0x0003e2000c101506 */
[----:B------:R-:W4:Y:S01]  /*ae40*/  LDC R6, c[0x0][0x278] ;  /* 0x00009e00ff067b82 */ /* 0x000f220000000800 */
[----:B0-----:R-:W-:Y:S01]  /*ae50*/  IADD3 R36, P5, R45, R18, RZ ;  /* 0x000000122d247210 */ /* 0x001fe20007fbe0ff */
[----:B--2---:R-:W-:-:S06]  /*ae60*/  IMAD R39, R2, 0xaa, RZ ;  /* 0x000000aa02277824 */ /* 0x004fcc00078e02ff */
[----:B------:R-:W0:Y:S01]  /*ae70*/  LDC R12, c[0x0][0x278] ;  /* 0x00009e00ff0c7b82 */ /* 0x000e220000000800 */
[-C--:B------:R-:W-:Y:S02]  /*ae80*/  IADD3 R38, P4, R47, R18.reuse, RZ ;  /* 0x000000122f267210 */ /* 0x080fe40007f9e0ff */
[-C--:B------:R-:W-:Y:S01]  /*ae90*/  LEA.HI.X.SX32 R37, R41, R19.reuse, 0x1, P5 ;  /* 0x0000001329257211 */ /* 0x080fe200028f0eff */
[----:B-1----:R-:W-:Y:S01]  /*aea0*/  IMAD R43, R22, 0xac, RZ ;  /* 0x000000ac162b7824 */ /* 0x002fe200078e02ff */
[-C--:B------:R-:W-:Y:S01]  /*aeb0*/  IADD3 R40, P5, R39, R18.reuse, RZ ;  /* 0x0000001227287210 */ /* 0x080fe20007fbe0ff */
[----:B------:R-:W-:Y:S01]  /*aec0*/  IMAD R41, R17, 0x55, RZ ;  /* 0x0000005511297824 */ /* 0x000fe200078e02ff */
[----:B------:R-:W-:Y:S01]  /*aed0*/  LEA.HI.X.SX32 R39, R85, R19, 0x1, P4 ;  /* 0x0000001355277211 */ /* 0x000fe200020f0eff */
[----:B------:R-:W1:Y:S01]  /*aee0*/  LDC R14, c[0x0][0x278] ;  /* 0x00009e00ff0e7b82 */ /* 0x000e620000000800 */
[----:B---3--:R-:W-:Y:S01]  /*aef0*/  IMAD R45, R4, 0xae, RZ ;  /* 0x000000ae042d7824 */ /* 0x008fe200078e02ff */
[----:B------:R2:W-:Y:S01]  /*af00*/  STG.E.U16 desc[UR6][R36.64], R28 ;  /* 0x0000001c24007986 */ /* 0x0005e2000c101506 */
[----:B------:R-:W-:-:S02]  /*af10*/  IADD3 R42, P6, R43, R18, RZ ;  /* 0x000000122b2a7210 */ /* 0x000fc40007fde0ff */
[-C--:B------:R-:W-:Y:S01]  /*af20*/  LEA.HI.X.SX32 R41, R41, R19.reuse, 0x1, P5 ;  /* 0x0000001329297211 */ /* 0x080fe200028f0eff */
[----:B------:R4:W-:Y:S01]  /*af30*/  STG.E.U16 desc[UR6][R38.64], R50 ;  /* 0x0000003226007986 */ /* 0x0009e2000c101506 */
[----:B------:R-:W-:Y:S01]  /*af40*/  PRMT R24, R50, 0x7632, R24 ;  /* 0x0000763232187816 */ /* 0x000fe20000000018 */
[----:B------:R-:W3:Y:S01]  /*af50*/  LDC R2, c[0x0][0x278] ;  /* 0x00009e00ff027b82 */ /* 0x000ee20000000800 */
[----:B------:R-:W-:-:S03]  /*af60*/  LEA.HI.X.SX32 R43, R93, R19, 0x1, P6 ;  /* 0x000000135d2b7211 */ /* 0x000fc600030f0eff */
[----:B------:R5:W-:Y:S01]  /*af70*/  STG.E.U16 desc[UR6][R40.64], R24 ;  /* 0x0000001828007986 */ /* 0x000be2000c101506 */
[-C--:B--2---:R-:W-:Y:S01]  /*af80*/  IADD3 R36, P5, R45, R18.reuse, RZ ;  /* 0x000000122d247210 */ /* 0x084fe20007fbe0ff */
[----:B------:R-:W-:Y:S02]  /*af90*/  IMAD R37, R17, 0x57, RZ ;  /* 0x0000005711257824 */ /* 0x000fe400078e02ff */
[----:B------:R-:W2:Y:S01]  /*afa0*/  LDC R4, c[0x0][0x278] ;  /* 0x00009e00ff047b82 */ /* 0x000ea20000000800 */
[----:B0-----:R-:W-:Y:S01]  /*afb0*/  IMAD R47, R12, 0xb0, RZ ;  /* 0x000000b00c2f7824 */ /* 0x001fe200078e02ff */
[----:B------:R0:W-:Y:S01]  /*afc0*/  STG.E.U16 desc[UR6][R42.64], R51 ;  /* 0x000000332a007986 */ /* 0x0001e2000c101506 */
[----:B----4-:R-:W-:Y:S01]  /*afd0*/  IMAD R39, R6, 0xb2, RZ ;  /* 0x000000b206277824 */ /* 0x010fe200078e02ff */
[----:B------:R-:W-:Y:S02]  /*afe0*/  LEA.HI.X.SX32 R37, R37, R19, 0x1, P5 ;  /* 0x0000001325257211 */ /* 0x000fe400028f0eff */
[----:B------:R-:W-:-:S02]  /*aff0*/  IADD3 R38, P4, R47, R18, RZ ;  /* 0x000000122f267210 */ /* 0x000fc40007f9e0ff */
[----:B------:R-:W4:Y:S01]  /*b000*/  LDC R20, c[0x0][0x278] ;  /* 0x00009e00ff147b82 */ /* 0x000f220000000800 */
[----:B-1----:R-:W-:Y:S01]  /*b010*/  IMAD R45, R14, 0xb4, RZ ;  /* 0x000000b40e2d7824 */ /* 0x002fe200078e02ff */
[-C--:B-----5:R-:W-:Y:S01]  /*b020*/  IADD3 R40, P5, R39, R18.reuse, RZ ;  /* 0x0000001227287210 */ /* 0x0a0fe20007fbe0ff */
[----:B------:R-:W-:Y:S01]  /*b030*/  IMAD R41, R17, 0x59, RZ ;  /* 0x0000005911297824 */ /* 0x000fe200078e02ff */
[-C--:B------:R-:W-:Y:S01]  /*b040*/  LEA.HI.X.SX32 R39, R87, R19.reuse, 0x1, P4 ;  /* 0x0000001357277211 */ /* 0x080fe200020f0eff */
[----:B------:R1:W-:Y:S01]  /*b050*/  STG.E.U16 desc[UR6][R36.64], R26 ;  /* 0x0000001a24007986 */ /* 0x0003e2000c101506 */
[----:B0-----:R-:W-:Y:S02]  /*b060*/  IADD3 R42, P6, R45, R18, RZ ;  /* 0x000000122d2a7210 */ /* 0x001fe40007fde0ff */
[----:B------:R-:W0:Y:S01]  /*b070*/  LDC R6, c[0x0][0x278] ;  /* 0x00009e00ff067b82 */ /* 0x000e220000000800 */
[----:B---3--:R-:W-:Y:S01]  /*b080*/  IMAD R45, R2, 0xb6, RZ ;  /* 0x000000b6022d7824 */ /* 0x008fe200078e02ff */
[----:B------:R2:W-:Y:S01]  /*b090*/  STG.E.U16 desc[UR6][R38.64], R56 ;  /* 0x0000003826007986 */ /* 0x0005e2000c101506 */
[----:B------:R-:W-:-:S02]  /*b0a0*/  LEA.HI.X.SX32 R41, R41, R19, 0x1, P5 ;  /* 0x0000001329297211 */ /* 0x000fc400028f0eff */
[----:B------:R-:W-:Y:S02]  /*b0b0*/  PRMT R24, R56, 0x7632, R24 ;  /* 0x0000763238187816 */ /* 0x000fe40000000018 */
[-C--:B------:R-:W-:Y:S01]  /*b0c0*/  LEA.HI.X.SX32 R43, R91, R19.reuse, 0x1, P6 ;  /* 0x000000135b2b7211 */ /* 0x080fe200030f0eff */
[----:B------:R-:W3:Y:S01]  /*b0d0*/  LDC R22, c[0x0][0x278] ;  /* 0x00009e00ff167b82 */ /* 0x000ee20000000800 */
[----:B-1----:R-:W-:Y:S01]  /*b0e0*/  IMAD R37, R17, 0x5b, RZ ;  /* 0x0000005b11257824 */ /* 0x002fe200078e02ff */
[----:B------:R-:W-:Y:S01]  /*b0f0*/  IADD3 R36, P5, R45, R18, RZ ;  /* 0x000000122d247210 */ /* 0x000fe20007fbe0ff */
[----:B------:R1:W-:Y:S01]  /*b100*/  STG.E.U16 desc[UR6][R40.64], R24 ;  /* 0x0000001828007986 */ /* 0x0003e2000c101506 */
[----:B------:R-:W-:Y:S01]  /*b110*/  PRMT R28, R57, 0x7632, R28 ;  /* 0x00007632391c7816 */ /* 0x000fe2000000001c */
[----:B--2---:R-:W-:Y:S02]  /*b120*/  IMAD R39, R4, 0xba, RZ ;  /* 0x000000ba04277824 */ /* 0x004fe400078e02ff */
[----:B------:R3:W-:Y:S01]  /*b130*/  STG.E.U16 desc[UR6][R42.64], R57 ;  /* 0x000000392a007986 */ /* 0x0007e2000c101506 */
[----:B------:R-:W2:Y:S01]  /*b140*/  LDC R12, c[0x0][0x278] ;  /* 0x00009e00ff0c7b82 */ /* 0x000ea20000000800 */
[----:B----4-:R-:W-:Y:S01]  /*b150*/  IMAD R47, R20, 0xb8, RZ ;  /* 0x000000b8142f7824 */ /* 0x010fe200078e02ff */
[----:B------:R-:W-:-:S02]  /*b160*/  LEA.HI.X.SX32 R37, R37, R19, 0x1, P5 ;  /* 0x0000001325257211 */ /* 0x000fc400028f0eff */
[----:B------:R-:W-:Y:S02]  /*b170*/  PRMT R26, R59, 0x7632, R26 ;  /* 0x000076323b1a7816 */ /* 0x000fe4000000001a */
[-C--:B------:R-:W-:Y:S01]  /*b180*/  IADD3 R38, P4, R47, R18.reuse, RZ ;  /* 0x000000122f267210 */ /* 0x080fe20007f9e0ff */
[----:B-1----:R-:W-:Y:S01]  /*b190*/  IMAD R41, R17, 0x5d, RZ ;  /* 0x0000005d11297824 */ /* 0x002fe200078e02ff */
[----:B------:R-:W1:Y:S01]  /*b1a0*/  LDC R2, c[0x0][0x278] ;  /* 0x00009e00ff027b82 */ /* 0x000e620000000800 */
[----:B0-----:R-:W-:Y:S01]  /*b1b0*/  IMAD R45, R6, 0xbe, RZ ;  /* 0x000000be062d7824 */ /* 0x001fe200078e02ff */
[----:B------:R-:W-:Y:S01]  /*b1c0*/  IADD3 R40, P5, R39, R18, RZ ;  /* 0x0000001227287210 */ /* 0x000fe20007fbe0ff */
[----:B------:R0:W-:Y:S01]  /*b1d0*/  STG.E.U16 desc[UR6][R36.64], R28 ;  /* 0x0000001c24007986 */ /* 0x0001e2000c101506 */
[-C--:B------:R-:W-:Y:S02]  /*b1e0*/  LEA.HI.X.SX32 R39, R75, R19.reuse, 0x1, P4 ;  /* 0x000000134b277211 */ /* 0x080fe400020f0eff */
[----:B------:R-:W-:-:S02]  /*b1f0*/  LEA.HI.X.SX32 R41, R41, R19, 0x1, P5 ;  /* 0x0000001329297211 */ /* 0x000fc400028f0eff */
[----:B------:R-:W4:Y:S01]  /*b200*/  LDC R14, c[0x0][0x278] ;  /* 0x00009e00ff0e7b82 */ /* 0x000f220000000800 */
[----:B---3--:R-:W-:Y:S01]  /*b210*/  IMAD R43, R22, 0xbc, RZ ;  /* 0x000000bc162b7824 */ /* 0x008fe200078e02ff */
[----:B------:R-:W-:Y:S01]  /*b220*/  PRMT R24, R58, 0x7632, R24 ;  /* 0x000076323a187816 */ /* 0x000fe20000000018 */
[----:B------:R1:W-:Y:S03]  /*b230*/  STG.E.U16 desc[UR6][R38.64], R58 ;  /* 0x0000003a26007986 */ /* 0x0003e6000c101506 */
[-C--:B------:R-:W-:Y:S01]  /*b240*/  IADD3 R42, P6, R43, R18.reuse, RZ ;  /* 0x000000122b2a7210 */ /* 0x080fe20007fde0ff */
[----:B0-----:R-:W-:Y:S01]  /*b250*/  IMAD R37, R17, 0x5f, RZ ;  /* 0x0000005f11257824 */ /* 0x001fe200078e02ff */
[----:B------:R-:W0:Y:S01]  /*b260*/  LDC R4, c[0x0][0x278] ;  /* 0x00009e00ff047b82 */ /* 0x000e220000000800 */
[----:B--2---:R-:W-:Y:S01]  /*b270*/  IMAD R47, R12, 0xc0, RZ ;  /* 0x000000c00c2f7824 */ /* 0x004fe200078e02ff */
[----:B------:R-:W-:Y:S01]  /*b280*/  IADD3 R36, P5, R45, R18, RZ ;  /* 0x000000122d247210 */ /* 0x000fe20007fbe0ff */
[----:B------:R2:W-:Y:S01]  /*b290*/  STG.E.U16 desc[UR6][R40.64], R24 ;  /* 0x0000001828007986 */ /* 0x0005e2000c101506 */
[----:B------:R-:W-:-:S02]  /*b2a0*/  LEA.HI.X.SX32 R43, R83, R19, 0x1, P6 ;  /* 0x00000013532b7211 */ /* 0x000fc400030f0eff */
[----:B------:R-:W-:Y:S02]  /*b2b0*/  LEA.HI.X.SX32 R37, R37, R19, 0x1, P5 ;  /* 0x0000001325257211 */ /* 0x000fe400028f0eff */
[----:B------:R-:W3:Y:S01]  /*b2c0*/  LDC R6, c[0x0][0x278] ;  /* 0x00009e00ff067b82 */ /* 0x000ee20000000800 */
[----:B-1----:R-:W-:Y:S01]  /*b2d0*/  IMAD R39, R2, 0xc2, RZ ;  /* 0x000000c202277824 */ /* 0x002fe200078e02ff */
[----:B------:R-:W-:Y:S01]  /*b2e0*/  IADD3 R38, P4, R47, R18, RZ ;  /* 0x000000122f267210 */ /* 0x000fe20007f9e0ff */
[----:B------:R1:W-:Y:S01]  /*b2f0*/  STG.E.U16 desc[UR6][R42.64], R59 ;  /* 0x0000003b2a007986 */ /* 0x0003e2000c101506 */
[----:B------:R-:W-:Y:S01]  /*b300*/  PRMT R28, R61, 0x7632, R28 ;  /* 0x000076323d1c7816 */ /* 0x000fe2000000001c */
[----:B--2---:R-:W-:-:S03]  /*b310*/  IMAD R41, R17, 0x61, RZ ;  /* 0x0000006111297824 */ /* 0x004fc600078e02ff */
[----:B------:R-:W2:Y:S01]  /*b320*/  LDC R20, c[0x0][0x278] ;  /* 0x00009e00ff147b82 */ /* 0x000ea20000000800 */
[----:B----4-:R-:W-:Y:S01]  /*b330*/  IMAD R45, R14, 0xc4, RZ ;  /* 0x000000c40e2d7824 */ /* 0x010fe200078e02ff */
[-C--:B------:R-:W-:Y:S01]  /*b340*/  IADD3 R40, P5, R39, R18.reuse, RZ ;  /* 0x0000001227287210 */ /* 0x080fe20007fbe0ff */
[----:B------:R4:W-:Y:S01]  /*b350*/  STG.E.U16 desc[UR6][R36.64], R26 ;  /* 0x0000001a24007986 */ /* 0x0009e2000c101506 */
[-C--:B------:R-:W-:Y:S02]  /*b360*/  LEA.HI.X.SX32 R39, R77, R19.reuse, 0x1, P4 ;  /* 0x000000134d277211 */ /* 0x080fe400020f0eff */
[-C--:B------:R-:W-:Y:S02]  /*b370*/  LEA.HI.X.SX32 R41, R41, R19.reuse, 0x1, P5 ;  /* 0x0000001329297211 */ /* 0x080fe400028f0eff */
[----:B------:R-:W5:Y:S01]  /*b380*/  LDC R22, c[0x0][0x278] ;  /* 0x00009e00ff167b82 */ /* 0x000f620000000800 */
[----:B-1----:R-:W-:Y:S01]  /*b390*/  IADD3 R42, P6, R45, R18, RZ ;  /* 0x000000122d2a7210 */ /* 0x002fe20007fde0ff */
[----:B0-----:R-:W-:Y:S01]  /*b3a0*/  IMAD R45, R4, 0xc6, RZ ;  /* 0x000000c6042d7824 */ /* 0x001fe200078e02ff */
[----:B------:R-:W-:Y:S01]  /*b3b0*/  PRMT R24, R60, 0x7632, R24 ;  /* 0x000076323c187816 */ /* 0x000fe20000000018 */
[----:B------:R0:W-:Y:S01]  /*b3c0*/  STG.E.U16 desc[UR6][R38.64], R60 ;  /* 0x0000003c26007986 */ /* 0x0001e2000c101506 */
[----:B------:R-:W-:Y:S01]  /*b3d0*/  LEA.HI.X.SX32 R43, R79, R19, 0x1, P6 ;  /* 0x000000134f2b7211 */ /* 0x000fe200030f0eff */
[----:B----4-:R-:W-:-:S02]  /*b3e0*/  IMAD R37, R17, 0x63, RZ ;  /* 0x0000006311257824 */ /* 0x010fc400078e02ff */
[----:B------:R-:W1:Y:S01]  /*b3f0*/  LDC R2, c[0x0][0x278] ;  /* 0x00009e00ff027b82 */ /* 0x000e620000000800 */
[----:B------:R3:W-:Y:S01]  /*b400*/  STG.E.U16 desc[UR6][R40.64], R24 ;  /* 0x0000001828007986 */ /* 0x0007e2000c101506 */
[-C--:B------:R-:W-:Y:S02]  /*b410*/  IADD3 R36, P5, R45, R18.reuse, RZ ;  /* 0x000000122d247210 */ /* 0x080fe40007fbe0ff */
[----:B------:R-:W-:Y:S01]  /*b420*/  PRMT R26, R63, 0x7632, R26 ;  /* 0x000076323f1a7816 */ /* 0x000fe2000000001a */
[----:B------:R5:W-:Y:S01]  /*b430*/  STG.E.U16 desc[UR6][R42.64], R61 ;  /* 0x0000003d2a007986 */ /* 0x000be2000c101506 */
[----:B------:R-:W-:Y:S02]  /*b440*/  LEA.HI.X.SX32 R37, R37, R19, 0x1, P5 ;  /* 0x0000001325257211 */ /* 0x000fe400028f0eff */
[----:B------:R-:W4:Y:S01]  /*b450*/  LDC R12, c[0x0][0x278] ;  /* 0x00009e00ff0c7b82 */ /* 0x000f220000000800 */
[----:B--2---:R-:W-:Y:S02]  /*b460*/  IMAD R47, R20, 0xc8, RZ ;  /* 0x000000c8142f7824 */ /* 0x004fe400078e02ff */
[----:B0-----:R-:W-:Y:S01]  /*b470*/  IMAD R39, R17, 0x65, RZ ;  /* 0x0000006511277824 */ /* 0x001fe200078e02ff */
[----:B------:R0:W-:Y:S01]  /*b480*/  STG.E.U16 desc[UR6][R36.64], R28 ;  /* 0x0000001c24007986 */ /* 0x0001e2000c101506 */
[----:B---3--:R-:W-:Y:S01]  /*b490*/  IMAD R41, R6, 0xca, RZ ;  /* 0x000000ca06297824 */ /* 0x008fe200078e02ff */
[----:B------:R-:W-:-:S02]  /*b4a0*/  IADD3 R30, P4, R47, R18, RZ ;  /* 0x000000122f1e7210 */ /* 0x000fc40007f9e0ff */
[----:B------:R-:W2:Y:S01]  /*b4b0*/  LDC R4, c[0x0][0x278] ;  /* 0x00009e00ff047b82 */ /* 0x000ea20000000800 */
[----:B-----5:R-:W-:Y:S01]  /*b4c0*/  IMAD R43, R22, 0xcc, RZ ;  /* 0x000000cc162b7824 */ /* 0x020fe200078e02ff */
[-C--:B------:R-:W-:Y:S02]  /*b4d0*/  IADD3 R38, P5, R41, R18.reuse, RZ ;  /* 0x0000001229267210 */ /* 0x080fe40007fbe0ff */
[-C--:B------:R-:W-:Y:S02]  /*b4e0*/  LEA.HI.X.SX32 R31, R31, R19.reuse, 0x1, P4 ;  /* 0x000000131f1f7211 */ /* 0x080fe400020f0eff */
[----:B------:R-:W-:Y:S02]  /*b4f0*/  IADD3 R40, P6, R43, R18, RZ ;  /* 0x000000122b287210 */ /* 0x000fe40007fde0ff */
[----:B------:R-:W3:Y:S01]  /*b500*/  LDC R6, c[0x0][0x278] ;  /* 0x00009e00ff067b82 */ /* 0x000ee20000000800 */
[----:B-1----:R-:W-:Y:S01]  /*b510*/  IMAD R43, R2, 0xce, RZ ;  /* 0x000000ce022b7824 */ /* 0x002fe200078e02ff */
[-C--:B------:R-:W-:Y:S01]  /*b520*/  LEA.HI.X.SX32 R39, R39, R19.reuse, 0x1, P5 ;  /* 0x0000001327277211 */ /* 0x080fe200028f0eff */
[----:B------:R1:W-:Y:S01]  /*b530*/  STG.E.U16 desc[UR6][R30.64], R62 ;  /* 0x0000003e1e007986 */ /* 0x0003e2000c101506 */
[----:B------:R-:W-:Y:S01]  /*b540*/  PRMT R24, R62, 0x7632, R24 ;  /* 0x000076323e187816 */ /* 0x000fe20000000018 */
[----:B0-----:R-:W-:Y:S01]  /*b550*/  IMAD R37, R17, 0x67, RZ ;  /* 0x0000006711257824 */ /* 0x001fe200078e02ff */
[----:B------:R-:W-:-:S02]  /*b560*/  LEA.HI.X.SX32 R41, R81, R19, 0x1, P6 ;  /* 0x0000001351297211 */ /* 0x000fc400030f0eff */
[----:B------:R-:W0:Y:S01]  /*b570*/  LDC R14, c[0x0][0x278] ;  /* 0x00009e00ff0e7b82 */ /* 0x000e220000000800 */
[----:B------:R2:W-:Y:S01]  /*b580*/  STG.E.U16 desc[UR6][R38.64], R24 ;  /* 0x0000001826007986 */ /* 0x0005e2000c101506 */
[----:B----4-:R-:W-:Y:S01]  /*b590*/  IMAD R45, R12, 0xd0, RZ ;  /* 0x000000d00c2d7824 */ /* 0x010fe200078e02ff */
[----:B------:R-:W-:Y:S02]  /*b5a0*/  PRMT R28, R65, 0x7632, R28 ;  /* 0x00007632411c7816 */ /* 0x000fe4000000001c */
[----:B------:R3:W-:Y:S01]  /*b5b0*/  STG.E.U16 desc[UR6][R40.64], R63 ;  /* 0x0000003f28007986 */ /* 0x0007e2000c101506 */
[-C--:B-1----:R-:W-:Y:S02]  /*b5c0*/  IADD3 R30, P5, R43, R18.reuse, RZ ;  /* 0x000000122b1e7210 */ /* 0x082fe40007fbe0ff */
[----:B------:R-:W1:Y:S01]  /*b5d0*/  LDC R20, c[0x0][0x278] ;  /* 0x00009e00ff147b82 */ /* 0x000e620000000800 */
[-C--:B------:R-:W-:Y:S02]  /*b5e0*/  IADD3 R34, P4, R45, R18.reuse, RZ ;  /* 0x000000122d227210 */ /* 0x080fe40007f9e0ff */
[-C--:B------:R-:W-:Y:S01]  /*b5f0*/  LEA.HI.X.SX32 R31, R37, R19.reuse, 0x1, P5 ;  /* 0x00000013251f7211 */ /* 0x080fe200028f0eff */
[----:B------:R-:W-:Y:S01]  /*b600*/  IMAD R37, R17, 0x69, RZ ;  /* 0x0000006911257824 */ /* 0x000fe200078e02ff */
[----:B------:R-:W-:Y:S01]  /*b610*/  LEA.HI.X.SX32 R35, R35, R19, 0x1, P4 ;  /* 0x0000001323237211 */ /* 0x000fe200020f0eff */
[----:B--2---:R-:W-:Y:S01]  /*b620*/  IMAD R39, R4, 0xd2, RZ ;  /* 0x000000d204277824 */ /* 0x004fe200078e02ff */
[----:B------:R-:W-:Y:S01]  /*b630*/  PRMT R24, R64, 0x7632, R24 ;  /* 0x0000763240187816 */ /* 0x000fe20000000018 */
[----:B------:R-:W2:Y:S01]  /*b640*/  LDC R2, c[0x0][0x278] ;  /* 0x00009e00ff027b82 */ /* 0x000ea20000000800 */
[----:B---3--:R-:W-:Y:S01]  /*b650*/  IMAD R41, R6, 0xd6, RZ ;  /* 0x000000d606297824 */ /* 0x008fe200078e02ff */
[----:B------:R3:W-:Y:S01]  /*b660*/  STG.E.U16 desc[UR6][R30.64], R26 ;  /* 0x0000001a1e007986 */ /* 0x0007e2000c101506 */
[----:B------:R-:W-:-:S03]  /*b670*/  IADD3 R36, P5, R39, R18, RZ ;  /* 0x0000001227247210 */ /* 0x000fc60007fbe0ff */
[----:B------:R4:W-:Y:S01]  /*b680*/  STG.E.U16 desc[UR6][R34.64], R64 ;  /* 0x0000004022007986 */ /* 0x0009e2000c101506 */
[----:B------:R-:W-:Y:S01]  /*b690*/  LEA.HI.X.SX32 R37, R37, R19, 0x1, P5 ;  /* 0x0000001325257211 */ /* 0x000fe200028f0eff */
[----:B------:R-:W5:Y:S01]  /*b6a0*/  LDC R22, c[0x0][0x278] ;  /* 0x00009e00ff167b82 */ /* 0x000f620000000800 */
[----:B0-----:R-:W-:-:S03]  /*b6b0*/  IMAD R43, R14, 0xd4, RZ ;  /* 0x000000d40e2b7824 */ /* 0x001fc600078e02ff */
[----:B------:R2:W-:Y:S02]  /*b6c0*/  STG.E.U16 desc[UR6][R36.64], R24 ;  /* 0x0000001824007986 */ /* 0x0005e4000c101506 */
[-C--:B------:R-:W-:Y:S01]  /*b6d0*/  IADD3 R38, P6, R43, R18.reuse, RZ ;  /* 0x000000122b267210 */ /* 0x080fe20007fde0ff */
[----:B---3--:R-:W-:Y:S01]  /*b6e0*/  IMAD R31, R17, 0x6b, RZ ;  /* 0x0000006b111f7824 */ /* 0x008fe200078e02ff */
[----:B------:R-:W0:Y:S01]  /*b6f0*/  LDC R4, c[0x0][0x278] ;  /* 0x00009e00ff047b82 */ /* 0x000e220000000800 */
[----:B-1----:R-:W-:Y:S01]  /*b700*/  IMAD R43, R20, 0xd8, RZ ;  /* 0x000000d8142b7824 */ /* 0x002fe200078e02ff */
[----:B------:R-:W-:Y:S01]  /*b710*/  IADD3 R30, P5, R41, R18, RZ ;  /* 0x00000012291e7210 */ /* 0x000fe20007fbe0ff */
[----:B----4-:R-:W-:Y:S01]  /*b720*/  IMAD R35, R17, 0x6d, RZ ;  /* 0x0000006d11237824 */ /* 0x010fe200078e02ff */
[-C--:B------:R-:W-:Y:S02]  /*b730*/  LEA.HI.X.SX32 R39, R73, R19.reuse, 0x1, P6 ;  /* 0x0000001349277211 */ /* 0x080fe400030f0eff */
[----:B------:R-:W-:-:S02]  /*b740*/  LEA.HI.X.SX32 R31, R31, R19, 0x1, P5 ;  /* 0x000000131f1f7211 */ /* 0x000fc400028f0eff */
[----:B------:R-:W1:Y:S01]  /*b750*/  LDC R12, c[0x0][0x278] ;  /* 0x00009e00ff0c7b82 */ /* 0x000e620000000800 */
[----:B--2---:R-:W-:Y:S01]  /*b760*/  IMAD R37, R2, 0xda, RZ ;  /* 0x000000da02257824 */ /* 0x004fe200078e02ff */
[-C--:B------:R-:W-:Y:S01]  /*b770*/  IADD3 R24, P4, R43, R18.reuse, RZ ;  /* 0x000000122b187210 */ /* 0x080fe20007f9e0ff */
[----:B------:R5:W-:Y:S01]  /*b780*/  STG.E.U16 desc[UR6][R38.64], R65 ;  /* 0x0000004126007986 */ /* 0x000be2000c101506 */
[----:B------:R-:W-:Y:S02]  /*b790*/  PRMT R26, R66, 0x7632, R26 ;  /* 0x00007632421a7816 */ /* 0x000fe4000000001a */
[----:B------:R-:W-:Y:S01]  /*b7a0*/  IADD3 R34, P5, R37, R18, RZ ;  /* 0x0000001225227210 */ /* 0x000fe20007fbe0ff */
[----:B------:R2:W-:Y:S01]  /*b7b0*/  STG.E.U16 desc[UR6][R30.64], R28 ;  /* 0x0000001c1e007986 */ /* 0x0005e2000c101506 */
[----:B------:R-:W3:Y:S01]  /*b7c0*/  LDC R6, c[0x0][0x278] ;  /* 0x00009e00ff067b82 */ /* 0x000ee20000000800 */
[-C--:B------:R-:W-:Y:S02]  /*b7d0*/  LEA.HI.X.SX32 R25, R25, R19.reuse, 0x1, P4 ;  /* 0x0000001319197211 */ /* 0x080fe400020f0eff */
[----:B------:R-:W-:-:S02]  /*b7e0*/  LEA.HI.X.SX32 R35, R35, R19, 0x1, P5 ;  /* 0x0000001323237211 */ /* 0x000fc400028f0eff */
[----:B------:R-:W-:Y:S01]  /*b7f0*/  PRMT R36, R67, 0x7632, R36 ;  /* 0x0000763243247816 */ /* 0x000fe20000000024 */
[----:B------:R4:W-:Y:S01]  /*b800*/  STG.E.U16 desc[UR6][R24.64], R66 ;  /* 0x0000004218007986 */ /* 0x0009e2000c101506 */
[----:B-----5:R-:W-:Y:S01]  /*b810*/  IMAD R39, R22, 0xdc, RZ ;  /* 0x000000dc16277824 */ /* 0x020fe200078e02ff */
[----:B------:R-:W5:Y:S01]  /*b820*/  LDC R2, c[0x0][0x278] ;  /* 0x00009e00ff027b82 */ /* 0x000f620000000800 */
[----:B0-----:R-:W-:Y:S01]  /*b830*/  IMAD R37, R4, 0xde, RZ ;  /* 0x000000de04257824 */ /* 0x001fe200078e02ff */
[----:B------:R3:W-:Y:S01]  /*b840*/  STG.E.U16 desc[UR6][R34.64], R26 ;  /* 0x0000001a22007986 */ /* 0x0007e2000c101506 */
[----:B--2---:R-:W-:Y:S01]  /*b850*/  IMAD R31, R17, 0x6f, RZ ;  /* 0x0000006f111f7824 */ /* 0x004fe200078e02ff */
[-C--:B------:R-:W-:Y:S02]  /*b860*/  IADD3 R32, P6, R39, R18.reuse, RZ ;  /* 0x0000001227207210 */ /* 0x080fe40007fde0ff */
[----:B------:R-:W-:Y:S02]  /*b870*/  PRMT R38, R69, 0x7632, R38 ;  /* 0x0000763245267816 */ /* 0x000fe40000000026 */
[----:B------:R-:W0:Y:S01]  /*b880*/  LDC R14, c[0x0][0x278] ;  /* 0x00009e00ff0e7b82 */ /* 0x000e220000000800 */
[----:B-1----:R-:W-:Y:S01]  /*b890*/  IMAD R39, R12, 0xe0, RZ ;  /* 0x000000e00c277824 */ /* 0x002fe200078e02ff */
[----:B----4-:R-:W-:-:S02]  /*b8a0*/  IADD3 R24, P5, R37, R18, RZ ;  /* 0x0000001225187210 */ /* 0x010fc40007fbe0ff */
[-C--:B------:R-:W-:Y:S02]  /*b8b0*/  LEA.HI.X.SX32 R33, R33, R19.reuse, 0x1, P6 ;  /* 0x0000001321217211 */ /* 0x080fe400030f0eff */
[-C--:B------:R-:W-:Y:S01]  /*b8c0*/  LEA.HI.X.SX32 R25, R31, R19.reuse, 0x1, P5 ;  /* 0x000000131f197211 */ /* 0x080fe200028f0eff */
[----:B------:R-:W-:Y:S01]  /*b8d0*/  IMAD R31, R17, 0x71, RZ ;  /* 0x00000071111f7824 */ /* 0x000fe200078e02ff */
[----:B------:R-:W1:Y:S01]  /*b8e0*/  LDC R20, c[0x0][0x278] ;  /* 0x00009e00ff147b82 */ /* 0x000e620000000800 */
[----:B---3--:R-:W-:Y:S01]  /*b8f0*/  IMAD R35, R6, 0xe2, RZ ;  /* 0x000000e206237824 */ /* 0x008fe200078e02ff */
[-C--:B------:R-:W-:Y:S01]  /*b900*/  IADD3 R26, P4, R39, R18.reuse, RZ ;  /* 0x00000012271a7210 */ /* 0x080fe20007f9e0ff */
[----:B------:R2:W-:Y:S01]  /*b910*/  STG.E.U16 desc[UR6][R32.64], R67 ;  /* 0x0000004320007986 */ /* 0x0005e2000c101506 */
[----:B------:R-:W-:Y:S02]  /*b920*/  PRMT R6, R68, 0x7632, R6 ;  /* 0x0000763244067816 */ /* 0x000fe40000000006 */
[----:B------:R-:W-:Y:S01]  /*b930*/  IADD3 R30, P5, R35, R18, RZ ;  /* 0x00000012231e7210 */ /* 0x000fe20007fbe0ff */
[----:B------:R5:W-:Y:S01]  /*b940*/  STG.E.U16 desc[UR6][R24.64], R36 ;  /* 0x0000002418007986 */ /* 0x000be2000c101506 */
[----:B------:R-:W3:Y:S01]  /*b950*/  LDC R4, c[0x0][0x278] ;  /* 0x00009e00ff047b82 */ /* 0x000ee20000000800 */
[----:B------:R-:W-:-:S02]  /*b960*/  LEA.HI.X.SX32 R27, R27, R19, 0x1, P4 ;  /* 0x000000131b1b7211 */ /* 0x000fc400020f0eff */
[----:B------:R-:W-:-:S03]  /*b970*/  LEA.HI.X.SX32 R31, R31, R19, 0x1, P5 ;  /* 0x000000131f1f7211 */ /* 0x000fc600028f0eff */
[----:B------:R-:W-:Y:S01]  /*b980*/  STG.E.U16 desc[UR6][R26.64], R68 ;  /* 0x000000441a007986 */ /* 0x000fe2000c101506 */
[----:B--2---:R-:W-:Y:S01]  /*b990*/  IMAD R33, R17, 0x73, RZ ;  /* 0x0000007311217824 */ /* 0x004fe200078e02ff */
[----:B------:R-:W2:Y:S01]  /*b9a0*/  LDC R22, c[0x0][0x278] ;  /* 0x00009e00ff167b82 */ /* 0x000ea20000000800 */
[----:B0-----:R-:W-:Y:S01]  /*b9b0*/  IMAD R37, R14, 0xe4, RZ ;  /* 0x000000e40e257824 */ /* 0x001fe200078e02ff */
[----:B------:R0:W-:Y:S01]  /*b9c0*/  STG.E.U16 desc[UR6][R30.64], R6 ;  /* 0x000000061e007986 */ /* 0x0001e2000c101506 */
[----:B-----5:R-:W-:Y:S01]  /*b9d0*/  IMAD R25, R2, 0xe6, RZ ;  /* 0x000000e602197824 */ /* 0x020fe200078e02ff */
[----:B------:R-:W-:Y:S02]  /*b9e0*/  PRMT R36, R71, 0x7632, R36 ;  /* 0x0000763247247816 */ /* 0x000fe40000000024 */
[----:B------:R-:W-:Y:S02]  /*b9f0*/  IADD3 R28, P6, R37, R18, RZ ;  /* 0x00000012251c7210 */ /* 0x000fe40007fde0ff */
[----:B------:R-:W4:Y:S01]  /*ba00*/  LDC R12, c[0x0][0x278] ;  /* 0x00009e00ff0c7b82 */ /* 0x000f220000000800 */
[----:B-1----:R-:W-:Y:S01]  /*ba10*/  IMAD R35, R20, 0xe8, RZ ;  /* 0x000000e814237824 */ /* 0x002fe200078e02ff */
[----:B------:R-:W-:-:S02]  /*ba20*/  LEA.HI.X.SX32 R29, R29, R19, 0x1, P6 ;  /* 0x000000131d1d7211 */ /* 0x000fc400030f0eff */
[----:B------:R-:W-:Y:S02]  /*ba30*/  PRMT R20, R70, 0x7632, R20 ;  /* 0x0000763246147816 */ /* 0x000fe40000000014 */
[-C--:B0-----:R-:W-:Y:S01]  /*ba40*/  IADD3 R30, P5, R25, R18.reuse, RZ ;  /* 0x00000012191e7210 */ /* 0x081fe20007fbe0ff */
[----:B------:R0:W-:Y:S01]  /*ba50*/  STG.E.U16 desc[UR6][R28.64], R69 ;  /* 0x000000451c007986 */ /* 0x0001e2000c101506 */
[----:B------:R-:W1:Y:S01]  /*ba60*/  LDC R14, c[0x0][0x278] ;  /* 0x00009e00ff0e7b82 */ /* 0x000e620000000800 */
[----:B---3--:R-:W-:Y:S01]  /*ba70*/  IMAD R37, R4, 0xea, RZ ;  /* 0x000000ea04257824 */ /* 0x008fe200078e02ff */
[----:B------:R-:W-:Y:S01]  /*ba80*/  IADD3 R6, P4, R35, R18, RZ ;  /* 0x0000001223067210 */ /* 0x000fe20007f9e0ff */
[----:B------:R3:W5:Y:S01]  /*ba90*/  LDS.128 R24, [R3] ;  /* 0x0000000003187984 */ /* 0x0007620000000c00 */
[-C--:B------:R-:W-:Y:S02]  /*baa0*/  LEA.HI.X.SX32 R31, R33, R19.reuse, 0x1, P5 ;  /* 0x00000013211f7211 */ /* 0x080fe400028f0eff */
[----:B------:R-:W-:-:S02]  /*bab0*/  LEA.HI.X.SX32 R7, R7, R19, 0x1, P4 ;  /* 0x0000001307077211 */ /* 0x000fc400020f0eff */
[----:B------:R-:W5:Y:S01]  /*bac0*/  LDC R32, c[0x0][0x278] ;  /* 0x00009e00ff207b82 */ /* 0x000f620000000800 */
[----:B--2---:R-:W-:Y:S01]  /*bad0*/  IMAD R39, R22, 0xec, RZ ;  /* 0x000000ec16277824 */ /* 0x004fe200078e02ff */
[----:B------:R-:W-:Y:S01]  /*bae0*/  STG.E.U16 desc[UR6][R30.64], R38 ;  /* 0x000000261e007986 */ /* 0x000fe2000c101506 */
[----:B0-----:R-:W-:Y:S01]  /*baf0*/  IMAD R29, R17, 0x75, RZ ;  /* 0x00000075111d7824 */ /* 0x001fe200078e02ff */
[-C--:B------:R-:W-:Y:S01]  /*bb00*/  IADD3 R28, P5, R37, R18.reuse, RZ ;  /* 0x00000012251c7210 */ /* 0x080fe20007fbe0ff */
[----:B---3--:R-:W-:Y:S01]  /*bb10*/  IMAD R3, R17, 0x77, RZ ;  /* 0x0000007711037824 */ /* 0x008fe200078e02ff */
[----:B------:R-:W-:Y:S01]  /*bb20*/  IADD3 R22, P6, R39, R18, RZ ;  /* 0x0000001227167210 */ /* 0x000fe20007fde0ff */
[----:B------:R0:W-:Y:S01]  /*bb30*/  STG.E.U16 desc[UR6][R6.64], R70 ;  /* 0x0000004606007986 */ /* 0x0001e2000c101506 */
[----:B------:R-:W2:Y:S01]  /*bb40*/  LDC R34, c[0x0][0x278] ;  /* 0x00009e00ff227b82 */ /* 0x000ea20000000800 */
[----:B----4-:R-:W-:Y:S01]  /*bb50*/  IMAD R33, R12, 0xee, RZ ;  /* 0x000000ee0c217824 */ /* 0x010fe200078e02ff */
[----:B------:R-:W-:-:S02]  /*bb60*/  LEA.HI.X.SX32 R29, R29, R19, 0x1, P5 ;  /* 0x000000131d1d7211 */ /* 0x000fc400028f0eff */
[-C--:B------:R-:W-:Y:S02]  /*bb70*/  LEA.HI.X.SX32 R23, R23, R19.reuse, 0x1, P6 ;  /* 0x0000001317177211 */ /* 0x080fe400030f0eff */
[-C--:B------:R-:W-:Y:S01]  /*bb80*/  IADD3 R2, P4, R33, R18.reuse, RZ ;  /* 0x0000001221027210 */ /* 0x080fe20007f9e0ff */
[----:B------:R-:W-:Y:S01]  /*bb90*/  STG.E.U16 desc[UR6][R28.64], R20 ;  /* 0x000000141c007986 */ /* 0x000fe2000c101506 */
[----:B------:R-:W3:Y:S01]  /*bba0*/  LDC R4, c[0x0][0x278] ;  /* 0x00009e00ff047b82 */ /* 0x000ee20000000800 */
[----:B-1----:R-:W-:Y:S01]  /*bbb0*/  IMAD R35, R14, 0xf0, RZ ;  /* 0x000000f00e237824 */ /* 0x002fe200078e02ff */
[----:B------:R-:W-:Y:S01]  /*bbc0*/  LEA.HI.X.SX32 R3, R3, R19, 0x1, P4 ;  /* 0x0000001303037211 */ /* 0x000fe200020f0eff */
[----:B------:R1:W-:Y:S03]  /*bbd0*/  STG.E.U16 desc[UR6][R22.64], R71 ;  /* 0x0000004716007986 */ /* 0x0003e6000c101506 */
[----:B0-----:R-:W-:Y:S01]  /*bbe0*/  IADD3 R6, P5, R35, R18, RZ ;  /* 0x0000001223067210 */ /* 0x001fe20007fbe0ff */
[----:B------:R0:W-:Y:S01]  /*bbf0*/  STG.E.U16 desc[UR6][R2.64], R36 ;  /* 0x0000002402007986 */ /* 0x0001e2000c101506 */
[----:B------:R-:W4:Y:S01]  /*bc00*/  LDC R12, c[0x0][0x278] ;  /* 0x00009e00ff0c7b82 */ /* 0x000f220000000800 */
[----:B-----5:R-:W-:-:S05]  /*bc10*/  IMAD R7, R32, 0xf2, RZ ;  /* 0x000000f220077824 */ /* 0x020fca00078e02ff */
[-C--:B------:R-:W-:Y:S01]  /*bc20*/  IADD3 R14, P4, R7, R18.reuse, RZ ;  /* 0x00000012070e7210 */ /* 0x080fe20007f9e0ff */
[----:B-1----:R-:W-:Y:S01]  /*bc30*/  IMAD R23, R17, 0x79, RZ ;  /* 0x0000007911177824 */ /* 0x002fe200078e02ff */
[----:B------:R-:W1:Y:S01]  /*bc40*/  LDC R30, c[0x0][0x278] ;  /* 0x00009e00ff1e7b82 */ /* 0x000e620000000800 */
[----:B--2---:R-:W-:Y:S01]  /*bc50*/  IMAD R29, R34, 0xf4, RZ ;  /* 0x000000f4221d7824 */ /* 0x004fe200078e02ff */
[-C--:B------:R-:W-:Y:S01]  /*bc60*/  LEA.HI.X.SX32 R7, R15, R19.reuse, 0x1, P5 ;  /* 0x000000130f077211 */ /* 0x080fe200028f0eff */
[----:B0-----:R-:W-:Y:S01]  /*bc70*/  IMAD R3, R17, 0x7b, RZ ;  /* 0x0000007b11037824 */ /* 0x001fe200078e02ff */
[----:B------:R-:W-:Y:S02]  /*bc80*/  LEA.HI.X.SX32 R15, R23, R19, 0x1, P4 ;  /* 0x00000013170f7211 */ /* 0x000fe400020f0eff */
[----:B------:R-:W-:Y:S01]  /*bc90*/  IADD3 R20, P5, R29, R18, RZ ;  /* 0x000000121d147210 */ /* 0x000fe20007fbe0ff */
[----:B------:R0:W-:Y:S01]  /*bca0*/  STG.E.U16 desc[UR6][R6.64], R24 ;  /* 0x0000001806007986 */ /* 0x0001e2000c101506 */
[----:B------:R-:W2:Y:S01]  /*bcb0*/  LDC R31, c[0x0][0x278] ;  /* 0x00009e00ff1f7b82 */ /* 0x000ea20000000800 */
[----:B---3--:R-:W-:Y:S01]  /*bcc0*/  IMAD R23, R4, 0xf6, RZ ;  /* 0x000000f604177824 */ /* 0x008fe200078e02ff */
[----:B------:R-:W-:-:S02]  /*bcd0*/  PRMT R28, R24, 0x7632, R28 ;  /* 0x00007632181c7816 */ /* 0x000fc4000000001c */
[-C--:B------:R-:W-:Y:S02]  /*bce0*/  LEA.HI.X.SX32 R21, R21, R19.reuse, 0x1, P5 ;  /* 0x0000001315157211 */ /* 0x080fe400028f0eff */
[-C--:B------:R-:W-:Y:S01]  /*bcf0*/  IADD3 R2, P4, R23, R18.reuse, RZ ;  /* 0x0000001217027210 */ /* 0x080fe20007f9e0ff */
[----:B------:R-:W-:Y:S01]  /*bd00*/  STG.E.U16 desc[UR6][R14.64], R28 ;  /* 0x0000001c0e007986 */ /* 0x000fe2000c101506 */
[----:B------:R-:W3:Y:S01]  /*bd10*/  LDC R22, c[0x0][0x278] ;  /* 0x00009e00ff167b82 */ /* 0x000ee20000000800 */
[----:B----4-:R-:W-:Y:S01]  /*bd20*/  IMAD R29, R12, 0xf8, RZ ;  /* 0x000000f80c1d7824 */ /* 0x010fe200078e02ff */
[----:B------:R-:W-:Y:S01]  /*bd30*/  LEA.HI.X.SX32 R3, R3, R19, 0x1, P4 ;  /* 0x0000001303037211 */ /* 0x000fe200020f0eff */
[C---:B0-----:R-:W-:Y:S01]  /*bd40*/  IMAD R7, R17.reuse, 0x7d, RZ ;  /* 0x0000007d11077824 */ /* 0x041fe200078e02ff */
[----:B------:R0:W-:Y:S01]  /*bd50*/  STG.E.U16 desc[UR6][R20.64], R25 ;  /* 0x0000001914007986 */ /* 0x0001e2000c101506 */
[----:B------:R-:W-:Y:S01]  /*bd60*/  IMAD R17, R17, 0x7f, RZ ;  /* 0x0000007f11117824 */ /* 0x000fe200078e02ff */
[----:B------:R-:W-:Y:S01]  /*bd70*/  IADD3 R4, P5, R29, R18, RZ ;  /* 0x000000121d047210 */ /* 0x000fe20007fbe0ff */
[----:B-1----:R-:W-:-:S03]  /*bd80*/  IMAD R23, R30, 0xfa, RZ ;  /* 0x000000fa1e177824 */ /* 0x002fc600078e02ff */
[-C--:B------:R-:W-:Y:S02]  /*bd90*/  LEA.HI.X.SX32 R5, R5, R19.reuse, 0x1, P5 ;  /* 0x0000001305057211 */ /* 0x080fe400028f0eff */
[-C--:B------:R-:W-:Y:S01]  /*bda0*/  IADD3 R6, P4, R23, R18.reuse, RZ ;  /* 0x0000001217067210 */ /* 0x080fe20007f9e0ff */
[----:B--2---:R-:W-:Y:S01]  /*bdb0*/  IMAD R31, R31, 0xfc, RZ ;  /* 0x000000fc1f1f7824 */ /* 0x004fe200078e02ff */
[----:B0-----:R-:W-:Y:S02]  /*bdc0*/  PRMT R21, R25, 0x7632, R21 ;  /* 0x0000763219157816 */ /* 0x001fe40000000015 */
[----:B------:R-:W-:Y:S02]  /*bdd0*/  LEA.HI.X.SX32 R7, R7, R19, 0x1, P4 ;  /* 0x0000001307077211 */ /* 0x000fe400020f0eff */
[----:B------:R-:W-:Y:S01]  /*bde0*/  PRMT R20, R26, 0x7632, R20 ;  /* 0x000076321a147816 */ /* 0x000fe20000000014 */
[----:B------:R0:W-:Y:S01]  /*bdf0*/  STG.E.U16 desc[UR6][R2.64], R21 ;  /* 0x0000001502007986 */ /* 0x0001e2000c101506 */
[----:B------:R-:W-:Y:S01]  /*be00*/  IADD3 R12, P5, R31, R18, RZ ;  /* 0x000000121f0c7210 */ /* 0x000fe20007fbe0ff */
[----:B---3--:R-:W-:-:S02]  /*be10*/  IMAD R15, R22, 0xfe, RZ ;  /* 0x000000fe160f7824 */ /* 0x008fc400078e02ff */
[----:B------:R1:W-:Y:S01]  /*be20*/  STG.E.U16 desc[UR6][R4.64], R26 ;  /* 0x0000001a04007986 */ /* 0x0003e2000c101506 */
[-C--:B------:R-:W-:Y:S02]  /*be30*/  LEA.HI.X.SX32 R13, R13, R19.reuse, 0x1, P5 ;  /* 0x000000130d0d7211 */ /* 0x080fe400028f0eff */
[----:B------:R-:W-:Y:S01]  /*be40*/  IADD3 R14, P4, R15, R18, RZ ;  /* 0x000000120f0e7210 */ /* 0x000fe20007f9e0ff */
[----:B------:R2:W-:Y:S03]  /*be50*/  STG.E.U16 desc[UR6][R6.64], R20 ;  /* 0x0000001406007986 */ /* 0x0005e6000c101506 */
[----:B------:R-:W-:Y:S01]  /*be60*/  LEA.HI.X.SX32 R15, R17, R19, 0x1, P4 ;  /* 0x00000013110f7211 */ /* 0x000fe200020f0eff */
[----:B------:R-:W-:Y:S01]  /*be70*/  STG.E.U16 desc[UR6][R12.64], R27 ;  /* 0x0000001b0c007986 */ /* 0x000fe2000c101506 */
[----:B0-----:R-:W-:Y:S02]  /*be80*/  FSEL R2, R89, -INF , P2 ;  /* 0xff80000059027808 */ /* 0x001fe40001000000 */
[----:B------:R-:W-:-:S02]  /*be90*/  FSEL R3, R88, -INF , P1 ;  /* 0xff80000058037808 */ /* 0x000fc40000800000 */
[----:B-1----:R-:W-:Y:S01]  /*bea0*/  FSEL R5, R90, -INF , P0 ;  /* 0xff8000005a057808 */ /* 0x002fe20000000000 */
[----:B------:R-:W-:Y:S01]  /*beb0*/  FFMA R17, R2, 0.69314718246459960938, R9 ;  /* 0x3f31721802117823 */ /* 0x000fe20000000009 */
[----:B--2---:R-:W-:Y:S01]  /*bec0*/  PRMT R7, R27, 0x7632, R7 ;  /* 0x000076321b077816 */ /* 0x004fe20000000007 */
[----:B------:R-:W-:Y:S01]  /*bed0*/  FFMA R4, R3, 0.69314718246459960938, R10 ;  /* 0x3f31721803047823 */ /* 0x000fe2000000000a */
[----:B------:R-:W-:Y:S01]  /*bee0*/  LOP3.LUT R6, R0, 0xf8, RZ, 0xc0, !PT ;  /* 0x000000f800067812 */ /* 0x000fe200078ec0ff */
[----:B------:R-:W-:Y:S01]  /*bef0*/  FFMA R5, R5, 0.69314718246459960938, R8 ;  /* 0x3f31721805057823 */ /* 0x000fe20000000008 */
[C---:B------:R-:W-:Y:S01]  /*bf00*/  SHF.L.U32 R3, R239.reuse, 0x2, RZ ;  /* 0x00000002ef037819 */ /* 0x040fe200000006ff */
[----:B------:R-:W-:Y:S01]  /*bf10*/  STG.E.U16 desc[UR6][R14.64], R7 ;  /* 0x000000070e007986 */ /* 0x000fe2000c101506 */
[----:B------:R-:W0:Y:S01]  /*bf20*/  LDC.64 R8, c[0x0][0x230] ;  /* 0x00008c00ff087b82 */ /* 0x000e220000000a00 */
[----:B------:R-:W-:-:S07]  /*bf30*/  IMAD.HI R0, R239, 0x4, RZ ;  /* 0x00000004ef007827 */ /* 0x000fce00078e02ff */
[----:B------:R-:W-:Y:S06]  /*bf40*/  BAR.SYNC.DEFER_BLOCKING 0x0 ;  /* 0x0000000000007b1d */ /* 0x000fec0000010000 */
[----:B------:R-:W-:Y:S04]  /*bf50*/  STS.64 [R6+UR4], R16 ;  /* 0x0000001006007988 */ /* 0x000fe80008000a04 */
[----:B------:R-:W-:Y:S01]  /*bf60*/  STS.64 [R6+UR4+0x100], R4 ;  /* 0x0001000406007988 */ /* 0x000fe20008000a04 */
[----:B------:R-:W-:-:S02]  /*bf70*/  USHF.L.U32 UR4, UR8, 0x2, URZ ;  /* 0x0000000208047899 */ /* 0x000fc4000800063f */
[----:B------:R-:W-:Y:S01]  /*bf80*/  UIMAD.WIDE UR8, UR8, 0x4, URZ ;  /* 0x00000004080878a5 */ /* 0x000fe2000f8e023f */
[----:B------:R-:W-:Y:S03]  /*bf90*/  BAR.SYNC.DEFER_BLOCKING 0x0 ;  /* 0x0000000000007b1d */ /* 0x000fe60000010000 */
[----:B0-----:R-:W-:-:S04]  /*bfa0*/  IADD3 R2, P0, P1, R3, UR4, R8 ;  /* 0x0000000403027c10 */ /* 0x001fc8000f91e008 */
[----:B------:R-:W-:Y:S01]  /*bfb0*/  IADD3.X R3, R0, UR9, R9, P0, P1 ;  /* 0x0000000900037c10 */ /* 0x000fe200087e2409 */
[----:B------:R-:W0:Y:S04]  /*bfc0*/  LDS R11, [R11] ;  /* 0x000000000b0b7984 */ /* 0x000e280000000800 */
[----:B0-----:R-:W-:Y:S01]  /*bfd0*/  STG.E desc[UR6][R2.64], R11 ;  /* 0x0000000b02007986 */ /* 0x001fe2000c101906 */
[----:B------:R-:W-:Y:S05]  /*bfe0*/  EXIT ;  /* 0x000000000000794d */ /* 0x000fea0003800000 */
.L_x_2:
[----:B------:R-:W-:-:S00]  /*bff0*/  BRA `(.L_x_2) ;  /* 0xfffffffc00fc7947 */ /* 0x000fc0000383ffff */
[----:B------:R-:W-:-:S00]  /*c000*/  NOP ;  /* 0x0000000000007918 */ /* 0x000fc00000000000 */
[----:B------:R-:W-:-:S00]  /*c010*/  NOP ;  /* 0x0000000000007918 */ /* 0x000fc00000000000 */
[----:B------:R-:W-:-:S00]  /*c020*/  NOP ;  /* 0x0000000000007918 */ /* 0x000fc00000000000 */
[----:B------:R-:W-:-:S00]  /*c030*/  NOP ;  /* 0x0000000000007918 */ /* 0x000fc00000000000 */
[----:B------:R-:W-:-:S00]  /*c040*/  NOP ;  /* 0x0000000000007918 */ /* 0x000fc00000000000 */
[----:B------:R-:W-:-:S00]  /*c050*/  NOP ;  /* 0x0000000000007918 */ /* 0x000fc00000000000 */
[----:B------:R-:W-:-:S00]  /*c060*/  NOP ;  /* 0x0000000000007918 */ /* 0x000fc00000000000 */
[----:B------:R-:W-:-:S00]  /*c070*/  NOP ;  /* 0x0000000000007918 */ /* 0x000fc00000000000 */
.L_x_3:


//--------------------- .nv.global.init           --------------------------
	.section	.nv.global.init,"aw",@progbits
.nv.global.init:
	.type		_$_str,@object
	.size		_$_str,(.L_0 - _$_str)
_$_str:
        /*0000*/ 	.byte	0x5f, 0x5f, 0x43, 0x55, 0x44, 0x41, 0x5f, 0x46, 0x54, 0x5a, 0x00
.L_0:


//--------------------- .nv.shared.attn_fwd       --------------------------
	.section	.nv.shared.attn_fwd,"aw",@nobits
	.sectionflags	@""
	.align	16
	.zero		1024


//--------------------- .nv.shared.reserved.0     --------------------------
	.section	.nv.shared.reserved.0,"aw",@nobits
	.weak		__nv_reservedSMEM_offset_0_alias
	.size		__nv_reservedSMEM_offset_0_alias, 0, 0
	.other		__nv_reservedSMEM_offset_0_alias,@"STO_CUDA_RESERVED_SHARED STV_DEFAULT"
__nv_reservedSMEM_offset_0_alias:
	.zero		0


//--------------------- .nv.constant0.attn_fwd    --------------------------
	.section	.nv.constant0.attn_fwd,"a",@progbits
	.sectionflags	@""
	.align	4
.nv.constant0.attn_fwd:
	.zero		664


//--------------------- SYMBOLS --------------------------

	.type		.nv.reservedSmem.offset0,@object
	.size		.nv.reservedSmem.offset0,0x4
